//
// Generated by NVIDIA NVVM Compiler
//
// Compiler Build ID: CL-36424714
// Cuda compilation tools, release 13.0, V13.0.88
// Based on NVVM 20.0.0
//

.version 9.0
.target sm_100
.address_size 64

	// .globl	_Z21vector_softmax_kernelPffi
// _ZZ21vector_softmax_kernelPffiE4smem has been demoted
// _ZZ26softmax_dot_product_kernelPfS_S_iE10shared_dot has been demoted

.visible .entry _Z21vector_softmax_kernelPffi(
	.param .u64 .ptr .align 1 _Z21vector_softmax_kernelPffi_param_0,
	.param .f32 _Z21vector_softmax_kernelPffi_param_1,
	.param .u32 _Z21vector_softmax_kernelPffi_param_2
)
{
	.reg .pred 	%p<17>;
	.reg .b32 	%r<36>;
	.reg .b32 	%f<89>;
	.reg .b64 	%rd<9>;
	// demoted variable
	.shared .align 4 .b8 _ZZ21vector_softmax_kernelPffiE4smem[4096];
	ld.param.u64 	%rd2, [_Z21vector_softmax_kernelPffi_param_0];
	ld.param.f32 	%f14, [_Z21vector_softmax_kernelPffi_param_1];
	ld.param.u32 	%r13, [_Z21vector_softmax_kernelPffi_param_2];
	cvta.to.global.u64 	%rd1, %rd2;
	mov.u32 	%r35, %tid.x;
	setp.ge.s32 	%p1, %r35, %r13;
	mov.f32 	%f85, 0fFF800000;
	@%p1 bra 	$L__BB0_2;
	mul.wide.u32 	%rd3, %r35, 4;
	add.s64 	%rd4, %rd1, %rd3;
	ld.global.f32 	%f85, [%rd4];
$L__BB0_2:
	setp.ge.s32 	%p2, %r35, %r13;
	shl.b32 	%r14, %r35, 2;
	mov.u32 	%r15, _ZZ21vector_softmax_kernelPffiE4smem;
	add.s32 	%r2, %r15, %r14;
	st.shared.f32 	[%r2], %f85;
	mov.f32 	%f86, 0f00000000;
	@%p2 bra 	$L__BB0_7;
	mov.f32 	%f86, 0f00000000;
	mov.u32 	%r3, %ntid.x;
	mov.u32 	%r32, %r35;
$L__BB0_4:
	mul.wide.s32 	%rd5, %r32, 4;
	add.s64 	%rd6, %rd1, %rd5;
	ld.global.f32 	%f5, [%rd6];
	setp.leu.f32 	%p3, %f5, %f85;
	@%p3 bra 	$L__BB0_6;
	sub.f32 	%f18, %f85, %f5;
	div.rn.f32 	%f19, %f18, %f14;
	fma.rn.f32 	%f20, %f19, 0f3BBB989D, 0f3F000000;
	cvt.sat.f32.f32 	%f21, %f20;
	mov.f32 	%f22, 0f4B400001;
	mov.f32 	%f23, 0f437C0000;
	fma.rm.f32 	%f24, %f21, %f23, %f22;
	add.f32 	%f25, %f24, 0fCB40007F;
	neg.f32 	%f26, %f25;
	fma.rn.f32 	%f27, %f19, 0f3FB8AA3B, %f26;
	fma.rn.f32 	%f28, %f19, 0f32A57060, %f27;
	mov.b32 	%r16, %f24;
	shl.b32 	%r17, %r16, 23;
	mov.b32 	%f29, %r17;
	ex2.approx.ftz.f32 	%f30, %f28;
	mul.f32 	%f31, %f30, %f29;
	mul.f32 	%f86, %f86, %f31;
	mov.f32 	%f85, %f5;
$L__BB0_6:
	sub.f32 	%f32, %f5, %f85;
	div.rn.f32 	%f33, %f32, %f14;
	fma.rn.f32 	%f34, %f33, 0f3BBB989D, 0f3F000000;
	cvt.sat.f32.f32 	%f35, %f34;
	mov.f32 	%f36, 0f4B400001;
	mov.f32 	%f37, 0f437C0000;
	fma.rm.f32 	%f38, %f35, %f37, %f36;
	add.f32 	%f39, %f38, 0fCB40007F;
	neg.f32 	%f40, %f39;
	fma.rn.f32 	%f41, %f33, 0f3FB8AA3B, %f40;
	fma.rn.f32 	%f42, %f33, 0f32A57060, %f41;
	mov.b32 	%r18, %f38;
	shl.b32 	%r19, %r18, 23;
	mov.b32 	%f43, %r19;
	ex2.approx.ftz.f32 	%f44, %f42;
	fma.rn.f32 	%f86, %f44, %f43, %f86;
	add.s32 	%r32, %r32, %r3;
	setp.lt.s32 	%p4, %r32, %r13;
	@%p4 bra 	$L__BB0_4;
$L__BB0_7:
	bar.sync 	0;
	mov.u32 	%r6, %ntid.x;
	setp.lt.u32 	%p5, %r6, 2;
	@%p5 bra 	$L__BB0_12;
	mov.u32 	%r33, %r6;
$L__BB0_9:
	shr.u32 	%r8, %r33, 1;
	setp.ge.u32 	%p6, %r35, %r8;
	add.s32 	%r21, %r8, %r35;
	setp.ge.u32 	%p7, %r21, %r6;
	or.pred  	%p8, %p6, %p7;
	@%p8 bra 	$L__BB0_11;
	ld.shared.f32 	%f45, [%r2];
	shl.b32 	%r22, %r8, 2;
	add.s32 	%r23, %r2, %r22;
	ld.shared.f32 	%f46, [%r23];
	max.f32 	%f47, %f45, %f46;
	st.shared.f32 	[%r2], %f47;
$L__BB0_11:
	bar.sync 	0;
	setp.gt.u32 	%p9, %r33, 3;
	mov.u32 	%r33, %r8;
	@%p9 bra 	$L__BB0_9;
$L__BB0_12:
	setp.lt.u32 	%p10, %r6, 2;
	ld.shared.f32 	%f12, [_ZZ21vector_softmax_kernelPffiE4smem];
	sub.f32 	%f48, %f85, %f12;
	div.rn.f32 	%f49, %f48, %f14;
	fma.rn.f32 	%f50, %f49, 0f3BBB989D, 0f3F000000;
	cvt.sat.f32.f32 	%f51, %f50;
	mov.f32 	%f52, 0f4B400001;
	mov.f32 	%f53, 0f437C0000;
	fma.rm.f32 	%f54, %f51, %f53, %f52;
	add.f32 	%f55, %f54, 0fCB40007F;
	neg.f32 	%f56, %f55;
	fma.rn.f32 	%f57, %f49, 0f3FB8AA3B, %f56;
	fma.rn.f32 	%f58, %f49, 0f32A57060, %f57;
	mov.b32 	%r24, %f54;
	shl.b32 	%r25, %r24, 23;
	mov.b32 	%f59, %r25;
	ex2.approx.ftz.f32 	%f60, %f58;
	mul.f32 	%f61, %f60, %f59;
	mul.f32 	%f62, %f86, %f61;
	st.shared.f32 	[%r2], %f62;
	bar.sync 	0;
	@%p10 bra 	$L__BB0_17;
	mov.u32 	%r34, %r6;
$L__BB0_14:
	shr.u32 	%r10, %r34, 1;
	setp.ge.u32 	%p11, %r35, %r10;
	add.s32 	%r27, %r10, %r35;
	setp.ge.u32 	%p12, %r27, %r6;
	or.pred  	%p13, %p11, %p12;
	@%p13 bra 	$L__BB0_16;
	shl.b32 	%r28, %r10, 2;
	add.s32 	%r29, %r2, %r28;
	ld.shared.f32 	%f63, [%r29];
	ld.shared.f32 	%f64, [%r2];
	add.f32 	%f65, %f63, %f64;
	st.shared.f32 	[%r2], %f65;
$L__BB0_16:
	bar.sync 	0;
	setp.gt.u32 	%p14, %r34, 3;
	mov.u32 	%r34, %r10;
	@%p14 bra 	$L__BB0_14;
$L__BB0_17:
	setp.ge.s32 	%p15, %r35, %r13;
	@%p15 bra 	$L__BB0_20;
	ld.shared.f32 	%f13, [_ZZ21vector_softmax_kernelPffiE4smem];
$L__BB0_19:
	mul.wide.s32 	%rd7, %r35, 4;
	add.s64 	%rd8, %rd1, %rd7;
	ld.global.f32 	%f66, [%rd8];
	sub.f32 	%f67, %f66, %f12;
	div.rn.f32 	%f68, %f67, %f14;
	fma.rn.f32 	%f69, %f68, 0f3BBB989D, 0f3F000000;
	cvt.sat.f32.f32 	%f70, %f69;
	mov.f32 	%f71, 0f4B400001;
	mov.f32 	%f72, 0f437C0000;
	fma.rm.f32 	%f73, %f70, %f72, %f71;
	add.f32 	%f74, %f73, 0fCB40007F;
	neg.f32 	%f75, %f74;
	fma.rn.f32 	%f76, %f68, 0f3FB8AA3B, %f75;
	fma.rn.f32 	%f77, %f68, 0f32A57060, %f76;
	mov.b32 	%r30, %f73;
	shl.b32 	%r31, %r30, 23;
	mov.b32 	%f78, %r31;
	ex2.approx.ftz.f32 	%f79, %f77;
	mul.f32 	%f80, %f79, %f78;
	div.rn.f32 	%f81, %f80, %f13;
	st.global.f32 	[%rd8], %f81;
	add.s32 	%r35, %r35, %r6;
	setp.lt.s32 	%p16, %r35, %r13;
	@%p16 bra 	$L__BB0_19;
$L__BB0_20:
	ret;

}
	// .globl	_Z26softmax_dot_product_kernelPfS_S_i
.visible .entry _Z26softmax_dot_product_kernelPfS_S_i(
	.param .u64 .ptr .align 1 _Z26softmax_dot_product_kernelPfS_S_i_param_0,
	.param .u64 .ptr .align 1 _Z26softmax_dot_product_kernelPfS_S_i_param_1,
	.param .u64 .ptr .align 1 _Z26softmax_dot_product_kernelPfS_S_i_param_2,
	.param .u32 _Z26softmax_dot_product_kernelPfS_S_i_param_3
)
{
	.reg .pred 	%p<6>;
	.reg .b32 	%r<14>;
	.reg .b32 	%f<12>;
	.reg .b64 	%rd<10>;
	// demoted variable
	.shared .align 4 .b8 _ZZ26softmax_dot_product_kernelPfS_S_iE10shared_dot[1024];
	ld.param.u64 	%rd1, [_Z26softmax_dot_product_kernelPfS_S_i_param_0];
	ld.param.u64 	%rd2, [_Z26softmax_dot_product_kernelPfS_S_i_param_1];
	ld.param.u64 	%rd3, [_Z26softmax_dot_product_kernelPfS_S_i_param_2];
	ld.param.u32 	%r7, [_Z26softmax_dot_product_kernelPfS_S_i_param_3];
	mov.u32 	%r8, %ctaid.x;
	mov.u32 	%r13, %ntid.x;
	mov.u32 	%r2, %tid.x;
	mad.lo.s32 	%r3, %r8, %r13, %r2;
	setp.ge.s32 	%p1, %r3, %r7;
	mov.f32 	%f11, 0f00000000;
	@%p1 bra 	$L__BB1_2;
	cvta.to.global.u64 	%rd4, %rd1;
	cvta.to.global.u64 	%rd5, %rd2;
	mul.wide.s32 	%rd6, %r3, 4;
	add.s64 	%rd7, %rd4, %rd6;
	ld.global.f32 	%f4, [%rd7];
	add.s64 	%rd8, %rd5, %rd6;
	ld.global.f32 	%f5, [%rd8];
	mul.f32 	%f11, %f4, %f5;
$L__BB1_2:
	shl.b32 	%r9, %r2, 2;
	mov.u32 	%r10, _ZZ26softmax_dot_product_kernelPfS_S_iE10shared_dot;
	add.s32 	%r4, %r10, %r9;
	st.shared.f32 	[%r4], %f11;
	bar.sync 	0;
	setp.lt.u32 	%p2, %r13, 2;
	@%p2 bra 	$L__BB1_6;
$L__BB1_3:
	shr.u32 	%r6, %r13, 1;
	setp.ge.u32 	%p3, %r2, %r6;
	@%p3 bra 	$L__BB1_5;
	shl.b32 	%r11, %r6, 2;
	add.s32 	%r12, %r4, %r11;
	ld.shared.f32 	%f6, [%r12];
	ld.shared.f32 	%f7, [%r4];
	add.f32 	%f8, %f6, %f7;
	st.shared.f32 	[%r4], %f8;
$L__BB1_5:
	bar.sync 	0;
	setp.gt.u32 	%p4, %r13, 3;
	mov.u32 	%r13, %r6;
	@%p4 bra 	$L__BB1_3;
$L__BB1_6:
	setp.ne.s32 	%p5, %r2, 0;
	@%p5 bra 	$L__BB1_8;
	ld.shared.f32 	%f9, [_ZZ26softmax_dot_product_kernelPfS_S_iE10shared_dot];
	cvta.to.global.u64 	%rd9, %rd3;
	atom.global.add.f32 	%f10, [%rd9], %f9;
$L__BB1_8:
	ret;

}
	// .globl	_Z23softmax_backward_kernelPfS_S_S_fi
.visible .entry _Z23softmax_backward_kernelPfS_S_S_fi(
	.param .u64 .ptr .align 1 _Z23softmax_backward_kernelPfS_S_S_fi_param_0,
	.param .u64 .ptr .align 1 _Z23softmax_backward_kernelPfS_S_S_fi_param_1,
	.param .u64 .ptr .align 1 _Z23softmax_backward_kernelPfS_S_S_fi_param_2,
	.param .u64 .ptr .align 1 _Z23softmax_backward_kernelPfS_S_S_fi_param_3,
	.param .f32 _Z23softmax_backward_kernelPfS_S_S_fi_param_4,
	.param .u32 _Z23softmax_backward_kernelPfS_S_S_fi_param_5
)
{
	.reg .pred 	%p<2>;
	.reg .b32 	%r<6>;
	.reg .b32 	%f<8>;
	.reg .b64 	%rd<13>;

	ld.param.u64 	%rd1, [_Z23softmax_backward_kernelPfS_S_S_fi_param_0];
	ld.param.u64 	%rd2, [_Z23softmax_backward_kernelPfS_S_S_fi_param_1];
	ld.param.u64 	%rd3, [_Z23softmax_backward_kernelPfS_S_S_fi_param_2];
	ld.param.u64 	%rd4, [_Z23softmax_backward_kernelPfS_S_S_fi_param_3];
	ld.param.f32 	%f1, [_Z23softmax_backward_kernelPfS_S_S_fi_param_4];
	ld.param.u32 	%r2, [_Z23softmax_backward_kernelPfS_S_S_fi_param_5];
	mov.u32 	%r3, %ctaid.x;
	mov.u32 	%r4, %ntid.x;
	mov.u32 	%r5, %tid.x;
	mad.lo.s32 	%r1, %r3, %r4, %r5;
	setp.ge.s32 	%p1, %r1, %r2;
	@%p1 bra 	$L__BB2_2;
	cvta.to.global.u64 	%rd5, %rd4;
	cvta.to.global.u64 	%rd6, %rd1;
	cvta.to.global.u64 	%rd7, %rd2;
	cvta.to.global.u64 	%rd8, %rd3;
	ld.global.f32 	%f2, [%rd5];
	mul.wide.s32 	%rd9, %r1, 4;
	add.s64 	%rd10, %rd6, %rd9;
	ld.global.f32 	%f3, [%rd10];
	add.s64 	%rd11, %rd7, %rd9;
	ld.global.f32 	%f4, [%rd11];
	sub.f32 	%f5, %f4, %f2;
	mul.f32 	%f6, %f3, %f5;
	div.rn.f32 	%f7, %f6, %f1;
	add.s64 	%rd12, %rd8, %rd9;
	st.global.f32 	[%rd12], %f7;
$L__BB2_2:
	ret;

}


// ===== COMPILED SASS (sm_100) =====

	.target	sm_100

	.elftype	@"ET_EXEC"


//--------------------- .note.nv.tkinfo           --------------------------
	.section	.note.nv.tkinfo,"",@"SHT_NOTE"
	.sectionflags	@"SHF_NOTE_NV_TKINFO"
	.tkinfo
        /*0018*/ 	.word	0x00000002
        /*0030*/ 	.string	""
        /*0030*/ 	.string	"ptxas"
        /*0030*/ 	.string	"Cuda compilation tools, release 13.0, V13.0.88"
        /*0030*/ 	.string	"Build cuda_13.0.r13.0/compiler.36424714_0"
        /*0030*/ 	.string	"-arch sm_100 -m 64 "



//--------------------- .note.nv.cuinfo           --------------------------
	.section	.note.nv.cuinfo,"",@"SHT_NOTE"
	.sectionflags	@"SHF_NOTE_NV_CUINFO"
        /*0018*/ 	.short	0x0002
        /*001a*/ 	.short	0x0064
        /*001c*/ 	.short	0x0082
	.zero		2


//--------------------- .nv.info                  --------------------------
	.section	.nv.info,"",@"SHT_CUDA_INFO"
	.align	4


	//----- nvinfo : EIATTR_REGCOUNT
	.align		4
        /*0000*/ 	.byte	0x04, 0x2f
        /*0002*/ 	.short	(.L_1 - .L_0)
	.align		4
.L_0:
        /*0004*/ 	.word	index@(_Z21vector_softmax_kernelPffi)
        /*0008*/ 	.word	0x00000017


	//----- nvinfo : EIATTR_FRAME_SIZE
	.align		4
.L_1:
        /*000c*/ 	.byte	0x04, 0x11
        /*000e*/ 	.short	(.L_3 - .L_2)
	.align		4
.L_2:
        /*0010*/ 	.word	index@($__internal_1_$__cuda_sm3x_div_rn_noftz_f32_slowpath)
        /*0014*/ 	.word	0x00000000


	//----- nvinfo : EIATTR_FRAME_SIZE
	.align		4
.L_3:
        /*0018*/ 	.byte	0x04, 0x11
        /*001a*/ 	.short	(.L_5 - .L_4)
	.align		4
.L_4:
        /*001c*/ 	.word	index@(_Z21vector_softmax_kernelPffi)
        /*0020*/ 	.word	0x00000000


	//----- nvinfo : EIATTR_REGCOUNT
	.align		4
.L_5:
        /*0024*/ 	.byte	0x04, 0x2f
        /*0026*/ 	.short	(.L_7 - .L_6)
	.align		4
.L_6:
        /*0028*/ 	.word	index@(_Z26softmax_dot_product_kernelPfS_S_i)
        /*002c*/ 	.word	0x0000000c


	//----- nvinfo : EIATTR_FRAME_SIZE
	.align		4
.L_7:
        /*0030*/ 	.byte	0x04, 0x11
        /*0032*/ 	.short	(.L_9 - .L_8)
	.align		4
.L_8:
        /*0034*/ 	.word	index@(_Z26softmax_dot_product_kernelPfS_S_i)
        /*0038*/ 	.word	0x00000000


	//----- nvinfo : EIATTR_REGCOUNT
	.align		4
.L_9:
        /*003c*/ 	.byte	0x04, 0x2f
        /*003e*/ 	.short	(.L_11 - .L_10)
	.align		4
.L_10:
        /*0040*/ 	.word	index@(_Z23softmax_backward_kernelPfS_S_S_fi)
        /*0044*/ 	.word	0x00000010


	//----- nvinfo : EIATTR_FRAME_SIZE
	.align		4
.L_11:
        /*0048*/ 	.byte	0x04, 0x11
        /*004a*/ 	.short	(.L_13 - .L_12)
	.align		4
.L_12:
        /*004c*/ 	.word	index@($__internal_0_$__cuda_sm3x_div_rn_noftz_f32_slowpath)
        /*0050*/ 	.word	0x00000000


	//----- nvinfo : EIATTR_FRAME_SIZE
	.align		4
.L_13:
        /*0054*/ 	.byte	0x04, 0x11
        /*0056*/ 	.short	(.L_15 - .L_14)
	.align		4
.L_14:
        /*0058*/ 	.word	index@(_Z23softmax_backward_kernelPfS_S_S_fi)
        /*005c*/ 	.word	0x00000000


	//----- nvinfo : EIATTR_MIN_STACK_SIZE
	.align		4
.L_15:
        /*0060*/ 	.byte	0x04, 0x12
        /*0062*/ 	.short	(.L_17 - .L_16)
	.align		4
.L_16:
        /*0064*/ 	.word	index@(_Z23softmax_backward_kernelPfS_S_S_fi)
        /*0068*/ 	.word	0x00000000


	//----- nvinfo : EIATTR_MIN_STACK_SIZE
	.align		4
.L_17:
        /*006c*/ 	.byte	0x04, 0x12
        /*006e*/ 	.short	(.L_19 - .L_18)
	.align		4
.L_18:
        /*0070*/ 	.word	index@(_Z26softmax_dot_product_kernelPfS_S_i)
        /*0074*/ 	.word	0x00000000


	//----- nvinfo : EIATTR_MIN_STACK_SIZE
	.align		4
.L_19:
        /*0078*/ 	.byte	0x04, 0x12
        /*007a*/ 	.short	(.L_21 - .L_20)
	.align		4
.L_20:
        /*007c*/ 	.word	index@(_Z21vector_softmax_kernelPffi)
        /*0080*/ 	.word	0x00000000
.L_21:


//--------------------- .nv.compat                --------------------------
	.section	.nv.compat,"",@"SHT_CUDA_COMPAT_INFO"
	.align	4
        /*0000*/ 	.byte	0x02, 0x09, 0x00, 0x00, 0x02, 0x02, 0x01, 0x00, 0x02, 0x05, 0x05, 0x00, 0x03, 0x07, 0x01, 0x01
        /*0010*/ 	.byte	0x02, 0x03, 0x00, 0x00, 0x02, 0x06, 0x01, 0x00, 0x04, 0x0b, 0x08, 0x00, 0x01, 0x00, 0x00, 0x00
        /*0020*/ 	.byte	0x00, 0x00, 0x00, 0x00


//--------------------- .nv.info._Z23softmax_backward_kernelPfS_S_S_fi --------------------------
	.section	.nv.info._Z23softmax_backward_kernelPfS_S_S_fi,"",@"SHT_CUDA_INFO"
	.sectionflags	@""
	.align	4


	//----- nvinfo : EIATTR_CUDA_API_VERSION
	.align		4
        /*0000*/ 	.byte	0x04, 0x37
        /*0002*/ 	.short	(.L_23 - .L_22)
.L_22:
        /*0004*/ 	.word	0x00000082


	//----- nvinfo : EIATTR_KPARAM_INFO
	.align		4
.L_23:
        /*0008*/ 	.byte	0x04, 0x17
        /*000a*/ 	.short	(.L_25 - .L_24)
.L_24:
        /*000c*/ 	.word	0x00000000
        /*0010*/ 	.short	0x0005
        /*0012*/ 	.short	0x0024
        /*0014*/ 	.byte	0x00, 0xf0, 0x11, 0x00


	//----- nvinfo : EIATTR_KPARAM_INFO
	.align		4
.L_25:
        /*0018*/ 	.byte	0x04, 0x17
        /*001a*/ 	.short	(.L_27 - .L_26)
.L_26:
        /*001c*/ 	.word	0x00000000
        /*0020*/ 	.short	0x0004
        /*0022*/ 	.short	0x0020
        /*0024*/ 	.byte	0x00, 0xf0, 0x11, 0x00


	//----- nvinfo : EIATTR_KPARAM_INFO
	.align		4
.L_27:
        /*0028*/ 	.byte	0x04, 0x17
        /*002a*/ 	.short	(.L_29 - .L_28)
.L_28:
        /*002c*/ 	.word	0x00000000
        /*0030*/ 	.short	0x0003
        /*0032*/ 	.short	0x0018
        /*0034*/ 	.byte	0x00, 0xf5, 0x21, 0x00


	//----- nvinfo : EIATTR_KPARAM_INFO
	.align		4
.L_29:
        /*0038*/ 	.byte	0x04, 0x17
        /*003a*/ 	.short	(.L_31 - .L_30)
.L_30:
        /*003c*/ 	.word	0x00000000
        /*0040*/ 	.short	0x0002
        /*0042*/ 	.short	0x0010
        /*0044*/ 	.byte	0x00, 0xf5, 0x21, 0x00


	//----- nvinfo : EIATTR_KPARAM_INFO
	.align		4
.L_31:
        /*0048*/ 	.byte	0x04, 0x17
        /*004a*/ 	.short	(.L_33 - .L_32)
.L_32:
        /*004c*/ 	.word	0x00000000
        /*0050*/ 	.short	0x0001
        /*0052*/ 	.short	0x0008
        /*0054*/ 	.byte	0x00, 0xf5, 0x21, 0x00


	//----- nvinfo : EIATTR_KPARAM_INFO
	.align		4
.L_33:
        /*0058*/ 	.byte	0x04, 0x17
        /*005a*/ 	.short	(.L_35 - .L_34)
.L_34:
        /*005c*/ 	.word	0x00000000
        /*0060*/ 	.short	0x0000
        /*0062*/ 	.short	0x0000
        /*0064*/ 	.byte	0x00, 0xf5, 0x21, 0x00


	//----- nvinfo : EIATTR_SPARSE_MMA_MASK
	.align		4
.L_35:
        /*0068*/ 	.byte	0x03, 0x50
        /*006a*/ 	.short	0x0000


	//----- nvinfo : EIATTR_MAXREG_COUNT
	.align		4
        /*006c*/ 	.byte	0x03, 0x1b
        /*006e*/ 	.short	0x00ff


	//----- nvinfo : EIATTR_MERCURY_ISA_VERSION
	.align		4
        /*0070*/ 	.byte	0x03, 0x5f
        /*0072*/ 	.short	0x0101


	//----- nvinfo : EIATTR_VRC_CTA_INIT_COUNT
	.align		4
        /*0074*/ 	.byte	0x02, 0x4a
	.zero		1
	.zero		1


	//----- nvinfo : EIATTR_EXIT_INSTR_OFFSETS
	.align		4
        /*0078*/ 	.byte	0x04, 0x1c
        /*007a*/ 	.short	(.L_37 - .L_36)


	//   ....[0]....
.L_36:
        /*007c*/ 	.word	0x00000070


	//   ....[1]....
        /*0080*/ 	.word	0x00000240


	//----- nvinfo : EIATTR_CRS_STACK_SIZE
	.align		4
.L_37:
        /*0084*/ 	.byte	0x04, 0x1e
        /*0086*/ 	.short	(.L_39 - .L_38)
.L_38:
        /*0088*/ 	.word	0x00000000


	//----- nvinfo : EIATTR_CBANK_PARAM_SIZE
	.align		4
.L_39:
        /*008c*/ 	.byte	0x03, 0x19
        /*008e*/ 	.short	0x0028


	//----- nvinfo : EIATTR_PARAM_CBANK
	.align		4
        /*0090*/ 	.byte	0x04, 0x0a
        /*0092*/ 	.short	(.L_41 - .L_40)
	.align		4
.L_40:
        /*0094*/ 	.word	index@(.nv.constant0._Z23softmax_backward_kernelPfS_S_S_fi)
        /*0098*/ 	.short	0x0380
        /*009a*/ 	.short	0x0028


	//----- nvinfo : EIATTR_SW_WAR
	.align		4
.L_41:
        /*009c*/ 	.byte	0x04, 0x36
        /*009e*/ 	.short	(.L_43 - .L_42)
.L_42:
        /*00a0*/ 	.word	0x00000008
.L_43:


//--------------------- .nv.info._Z26softmax_dot_product_kernelPfS_S_i --------------------------
	.section	.nv.info._Z26softmax_dot_product_kernelPfS_S_i,"",@"SHT_CUDA_INFO"
	.sectionflags	@""
	.align	4


	//----- nvinfo : EIATTR_CUDA_API_VERSION
	.align		4
        /*0000*/ 	.byte	0x04, 0x37
        /*0002*/ 	.short	(.L_45 - .L_44)
.L_44:
        /*0004*/ 	.word	0x00000082


	//----- nvinfo : EIATTR_KPARAM_INFO
	.align		4
.L_45:
        /*0008*/ 	.byte	0x04, 0x17
        /*000a*/ 	.short	(.L_47 - .L_46)
.L_46:
        /*000c*/ 	.word	0x00000000
        /*0010*/ 	.short	0x0003
        /*0012*/ 	.short	0x0018
        /*0014*/ 	.byte	0x00, 0xf0, 0x11, 0x00


	//----- nvinfo : EIATTR_KPARAM_INFO
	.align		4
.L_47:
        /*0018*/ 	.byte	0x04, 0x17
        /*001a*/ 	.short	(.L_49 - .L_48)
.L_48:
        /*001c*/ 	.word	0x00000000
        /*0020*/ 	.short	0x0002
        /*0022*/ 	.short	0x0010
        /*0024*/ 	.byte	0x00, 0xf5, 0x21, 0x00


	//----- nvinfo : EIATTR_KPARAM_INFO
	.align		4
.L_49:
        /*0028*/ 	.byte	0x04, 0x17
        /*002a*/ 	.short	(.L_51 - .L_50)
.L_50:
        /*002c*/ 	.word	0x00000000
        /*0030*/ 	.short	0x0001
        /*0032*/ 	.short	0x0008
        /*0034*/ 	.byte	0x00, 0xf5, 0x21, 0x00


	//----- nvinfo : EIATTR_KPARAM_INFO
	.align		4
.L_51:
        /*0038*/ 	.byte	0x04, 0x17
        /*003a*/ 	.short	(.L_53 - .L_52)
.L_52:
        /*003c*/ 	.word	0x00000000
        /*0040*/ 	.short	0x0000
        /*0042*/ 	.short	0x0000
        /*0044*/ 	.byte	0x00, 0xf5, 0x21, 0x00


	//----- nvinfo : EIATTR_SPARSE_MMA_MASK
	.align		4
.L_53:
        /*0048*/ 	.byte	0x03, 0x50
        /*004a*/ 	.short	0x0000


	//----- nvinfo : EIATTR_MAXREG_COUNT
	.align		4
        /*004c*/ 	.byte	0x03, 0x1b
        /*004e*/ 	.short	0x00ff


	//----- nvinfo : EIATTR_NUM_BARRIERS
	.align		4
        /*0050*/ 	.byte	0x02, 0x4c
        /*0052*/ 	.byte	0x01
	.zero		1


	//----- nvinfo : EIATTR_MERCURY_ISA_VERSION
	.align		4
        /*0054*/ 	.byte	0x03, 0x5f
        /*0056*/ 	.short	0x0101


	//----- nvinfo : EIATTR_VRC_CTA_INIT_COUNT
	.align		4
        /*0058*/ 	.byte	0x02, 0x4a
	.zero		1
	.zero		1


	//----- nvinfo : EIATTR_EXIT_INSTR_OFFSETS
	.align		4
        /*005c*/ 	.byte	0x04, 0x1c
        /*005e*/ 	.short	(.L_55 - .L_54)


	//   ....[0]....
.L_54:
        /*0060*/ 	.word	0x00000240


	//   ....[1]....
        /*0064*/ 	.word	0x000002b0


	//----- nvinfo : EIATTR_CBANK_PARAM_SIZE
	.align		4
.L_55:
        /*0068*/ 	.byte	0x03, 0x19
        /*006a*/ 	.short	0x001c


	//----- nvinfo : EIATTR_PARAM_CBANK
	.align		4
        /*006c*/ 	.byte	0x04, 0x0a
        /*006e*/ 	.short	(.L_57 - .L_56)
	.align		4
.L_56:
        /*0070*/ 	.word	index@(.nv.constant0._Z26softmax_dot_product_kernelPfS_S_i)
        /*0074*/ 	.short	0x0380
        /*0076*/ 	.short	0x001c


	//----- nvinfo : EIATTR_SW_WAR
	.align		4
.L_57:
        /*0078*/ 	.byte	0x04, 0x36
        /*007a*/ 	.short	(.L_59 - .L_58)
.L_58:
        /*007c*/ 	.word	0x00000008
.L_59:


//--------------------- .nv.info._Z21vector_softmax_kernelPffi --------------------------
	.section	.nv.info._Z21vector_softmax_kernelPffi,"",@"SHT_CUDA_INFO"
	.sectionflags	@""
	.align	4


	//----- nvinfo : EIATTR_CUDA_API_VERSION
	.align		4
        /*0000*/ 	.byte	0x04, 0x37
        /*0002*/ 	.short	(.L_61 - .L_60)
.L_60:
        /*0004*/ 	.word	0x00000082


	//----- nvinfo : EIATTR_KPARAM_INFO
	.align		4
.L_61:
        /*0008*/ 	.byte	0x04, 0x17
        /*000a*/ 	.short	(.L_63 - .L_62)
.L_62:
        /*000c*/ 	.word	0x00000000
        /*0010*/ 	.short	0x0002
        /*0012*/ 	.short	0x000c
        /*0014*/ 	.byte	0x00, 0xf0, 0x11, 0x00


	//----- nvinfo : EIATTR_KPARAM_INFO
	.align		4
.L_63:
        /*0018*/ 	.byte	0x04, 0x17
        /*001a*/ 	.short	(.L_65 - .L_64)
.L_64:
        /*001c*/ 	.word	0x00000000
        /*0020*/ 	.short	0x0001
        /*0022*/ 	.short	0x0008
        /*0024*/ 	.byte	0x00, 0xf0, 0x11, 0x00


	//----- nvinfo : EIATTR_KPARAM_INFO
	.align		4
.L_65:
        /*0028*/ 	.byte	0x04, 0x17
        /*002a*/ 	.short	(.L_67 - .L_66)
.L_66:
        /*002c*/ 	.word	0x00000000
        /*0030*/ 	.short	0x0000
        /*0032*/ 	.short	0x0000
        /*0034*/ 	.byte	0x00, 0xf5, 0x21, 0x00


	//----- nvinfo : EIATTR_SPARSE_MMA_MASK
	.align		4
.L_67:
        /*0038*/ 	.byte	0x03, 0x50
        /*003a*/ 	.short	0x0000


	//----- nvinfo : EIATTR_MAXREG_COUNT
	.align		4
        /*003c*/ 	.byte	0x03, 0x1b
        /*003e*/ 	.short	0x00ff


	//----- nvinfo : EIATTR_NUM_BARRIERS
	.align		4
        /*0040*/ 	.byte	0x02, 0x4c
        /*0042*/ 	.byte	0x01
	.zero		1


	//----- nvinfo : EIATTR_MERCURY_ISA_VERSION
	.align		4
        /*0044*/ 	.byte	0x03, 0x5f
        /*0046*/ 	.short	0x0101


	//----- nvinfo : EIATTR_VRC_CTA_INIT_COUNT
	.align		4
        /*0048*/ 	.byte	0x02, 0x4a
	.zero		1
	.zero		1


	//----- nvinfo : EIATTR_EXIT_INSTR_OFFSETS
	.align		4
        /*004c*/ 	.byte	0x04, 0x1c
        /*004e*/ 	.short	(.L_69 - .L_68)


	//   ....[0]....
.L_68:
        /*0050*/ 	.word	0x000009e0


	//   ....[1]....
        /*0054*/ 	.word	0x00000d40


	//----- nvinfo : EIATTR_CRS_STACK_SIZE
	.align		4
.L_69:
        /*0058*/ 	.byte	0x04, 0x1e
        /*005a*/ 	.short	(.L_71 - .L_70)
.L_70:
        /*005c*/ 	.word	0x00000000


	//----- nvinfo : EIATTR_CBANK_PARAM_SIZE
	.align		4
.L_71:
        /*0060*/ 	.byte	0x03, 0x19
        /*0062*/ 	.short	0x0010


	//----- nvinfo : EIATTR_PARAM_CBANK
	.align		4
        /*0064*/ 	.byte	0x04, 0x0a
        /*0066*/ 	.short	(.L_73 - .L_72)
	.align		4
.L_72:
        /*0068*/ 	.word	index@(.nv.constant0._Z21vector_softmax_kernelPffi)
        /*006c*/ 	.short	0x0380
        /*006e*/ 	.short	0x0010


	//----- nvinfo : EIATTR_SW_WAR
	.align		4
.L_73:
        /*0070*/ 	.byte	0x04, 0x36
        /*0072*/ 	.short	(.L_75 - .L_74)
.L_74:
        /*0074*/ 	.word	0x00000008
.L_75:


//--------------------- .nv.callgraph             --------------------------
	.section	.nv.callgraph,"",@"SHT_CUDA_CALLGRAPH"
	.align	4
	.sectionentsize	8
	.align		4
        /*0000*/ 	.word	0x00000000
	.align		4
        /*0004*/ 	.word	0xffffffff
	.align		4
        /*0008*/ 	.word	0x00000000
	.align		4
        /*000c*/ 	.word	0xfffffffe
	.align		4
        /*0010*/ 	.word	0x00000000
	.align		4
        /*0014*/ 	.word	0xfffffffd
	.align		4
        /*0018*/ 	.word	0x00000000
	.align		4
        /*001c*/ 	.word	0xfffffffc


//--------------------- .text._Z23softmax_backward_kernelPfS_S_S_fi --------------------------
	.section	.text._Z23softmax_backward_kernelPfS_S_S_fi,"ax",@progbits
	.align	128
        .global         _Z23softmax_backward_kernelPfS_S_S_fi
        .type           _Z23softmax_backward_kernelPfS_S_S_fi,@function
        .size           _Z23softmax_backward_kernelPfS_S_S_fi,(.L_x_49 - _Z23softmax_backward_kernelPfS_S_S_fi)
        .other          _Z23softmax_backward_kernelPfS_S_S_fi,@"STO_CUDA_ENTRY STV_DEFAULT"
_Z23softmax_backward_kernelPfS_S_S_fi:
.text._Z23softmax_backward_kernelPfS_S_S_fi:
[----:B------:R-:W-:Y:S01]  /*0000*/  LDC R1, c[0x0][0x37c] ;  /* 0x0000df00ff017b82 */ /* 0x000fe20000000800 */
[----:B------:R-:W0:Y:S07]  /*0010*/  S2R R3, SR_TID.X ;  /* 0x0000000000037919 */ /* 0x000e2e0000002100 */
[----:B------:R-:W0:Y:S01]  /*0020*/  S2UR UR4, SR_CTAID.X ;  /* 0x00000000000479c3 */ /* 0x000e220000002500 */
[----:B------:R-:W1:Y:S07]  /*0030*/  LDCU UR5, c[0x0][0x3a4] ;  /* 0x00007480ff0577ac */ /* 0x000e6e0008000800 */
[----:B------:R-:W0:Y:S02]  /*0040*/  LDC R2, c[0x0][0x360] ;  /* 0x0000d800ff027b82 */ /* 0x000e240000000800 */
[----:B0-----:R-:W-:-:S05]  /*0050*/  IMAD R2, R2, UR4, R3 ;  /* 0x0000000402027c24 */ /* 0x001fca000f8e0203 */
[----:B-1----:R-:W-:-:S13]  /*0060*/  ISETP.GE.AND P0, PT, R2, UR5, PT ;  /* 0x0000000502007c0c */ /* 0x002fda000bf06270 */
[----:B------:R-:W-:Y:S05]  /*0070*/  @P0 EXIT ;  /* 0x000000000000094d */ /* 0x000fea0003800000 */
[----:B------:R-:W0:Y:S01]  /*0080*/  LDC.64 R8, c[0x0][0x388] ;  /* 0x0000e200ff087b82 */ /* 0x000e220000000a00 */
[----:B------:R-:W1:Y:S07]  /*0090*/  LDCU.64 UR4, c[0x0][0x358] ;  /* 0x00006b00ff0477ac */ /* 0x000e6e0008000a00 */
[----:B------:R-:W2:Y:S08]  /*00a0*/  LDC.64 R6, c[0x0][0x380] ;  /* 0x0000e000ff067b82 */ /* 0x000eb00000000a00 */
[----:B------:R-:W3:Y:S01]  /*00b0*/  LDC.64 R4, c[0x0][0x398] ;  /* 0x0000e600ff047b82 */ /* 0x000ee20000000a00 */
[----:B0-----:R-:W-:-:S07]  /*00c0*/  IMAD.WIDE R8, R2, 0x4, R8 ;  /* 0x0000000402087825 */ /* 0x001fce00078e0208 */
[----:B------:R-:W0:Y:S01]  /*00d0*/  LDC R13, c[0x0][0x3a0] ;  /* 0x0000e800ff0d7b82 */ /* 0x000e220000000800 */
[----:B-1----:R-:W4:Y:S01]  /*00e0*/  LDG.E R9, desc[UR4][R8.64] ;  /* 0x0000000408097981 */ /* 0x002f22000c1e1900 */
[----:B--2---:R-:W-:-:S05]  /*00f0*/  IMAD.WIDE R6, R2, 0x4, R6 ;  /* 0x0000000402067825 */ /* 0x004fca00078e0206 */
[----:B------:R-:W2:Y:S04]  /*0100*/  LDG.E R0, desc[UR4][R6.64] ;  /* 0x0000000406007981 */ /* 0x000ea8000c1e1900 */
[----:B---3--:R-:W4:Y:S01]  /*0110*/  LDG.E R4, desc[UR4][R4.64] ;  /* 0x0000000404047981 */ /* 0x008f22000c1e1900 */
[----:B0-----:R-:W0:Y:S01]  /*0120*/  MUFU.RCP R10, R13 ;  /* 0x0000000d000a7308 */ /* 0x001e220000001000 */
[----:B------:R-:W-:Y:S01]  /*0130*/  BSSY.RECONVERGENT B0, `(.L_x_0) ;  /* 0x000000d000007945 */ /* 0x000fe20003800200 */
[----:B0-----:R-:W-:-:S04]  /*0140*/  FFMA R11, R10, -R13, 1 ;  /* 0x3f8000000a0b7423 */ /* 0x001fc8000000080d */
[----:B------:R-:W-:Y:S01]  /*0150*/  FFMA R11, R10, R11, R10 ;  /* 0x0000000b0a0b7223 */ /* 0x000fe2000000000a */
[----:B----4-:R-:W-:-:S04]  /*0160*/  FADD R3, -R4, R9 ;  /* 0x0000000904037221 */ /* 0x010fc80000000100 */
[----:B--2---:R-:W-:-:S04]  /*0170*/  FMUL R0, R0, R3 ;  /* 0x0000000300007220 */ /* 0x004fc80000400000 */
[----:B------:R-:W0:Y:S01]  /*0180*/  FCHK P0, R0, R13 ;  /* 0x0000000d00007302 */ /* 0x000e220000000000 */
[----:B------:R-:W-:-:S04]  /*0190*/  FFMA R3, R0, R11, RZ ;  /* 0x0000000b00037223 */ /* 0x000fc800000000ff */
[----:B------:R-:W-:-:S04]  /*01a0*/  FFMA R4, R3, -R13, R0 ;  /* 0x8000000d03047223 */ /* 0x000fc80000000000 */
[----:B------:R-:W-:Y:S01]  /*01b0*/  FFMA R11, R11, R4, R3 ;  /* 0x000000040b0b7223 */ /* 0x000fe20000000003 */
[----:B0-----:R-:W-:Y:S06]  /*01c0*/  @!P0 BRA `(.L_x_1) ;  /* 0x00000000000c8947 */ /* 0x001fec0003800000 */
[----:B------:R-:W-:-:S07]  /*01d0*/  MOV R4, 0x1f0 ;  /* 0x000001f000047802 */ /* 0x000fce0000000f00 */
[----:B------:R-:W-:Y:S05]  /*01e0*/  CALL.REL.NOINC `($__internal_0_$__cuda_sm3x_div_rn_noftz_f32_slowpath) ;  /* 0x0000000000187944 */ /* 0x000fea0003c00000 */
[----:B------:R-:W-:-:S07]  /*01f0*/  IMAD.MOV.U32 R11, RZ, RZ, R0 ;  /* 0x000000ffff0b7224 */ /* 0x000fce00078e0000 */
.L_x_1:
[----:B------:R-:W-:Y:S05]  /*0200*/  BSYNC.RECONVERGENT B0 ;  /* 0x0000000000007941 */ /* 0x000fea0003800200 */
.L_x_0:
[----:B------:R-:W0:Y:S02]  /*0210*/  LDC.64 R4, c[0x0][0x390] ;  /* 0x0000e400ff047b82 */ /* 0x000e240000000a00 */
[----:B0-----:R-:W-:-:S05]  /*0220*/  IMAD.WIDE R2, R2, 0x4, R4 ;  /* 0x0000000402027825 */ /* 0x001fca00078e0204 */
[----:B------:R-:W-:Y:S01]  /*0230*/  STG.E desc[UR4][R2.64], R11 ;  /* 0x0000000b02007986 */ /* 0x000fe2000c101904 */
[----:B------:R-:W-:Y:S05]  /*0240*/  EXIT ;  /* 0x000000000000794d */ /* 0x000fea0003800000 */
        .weak           $__internal_0_$__cuda_sm3x_div_rn_noftz_f32_slowpath
        .type           $__internal_0_$__cuda_sm3x_div_rn_noftz_f32_slowpath,@function
        .size           $__internal_0_$__cuda_sm3x_div_rn_noftz_f32_slowpath,(.L_x_49 - $__internal_0_$__cuda_sm3x_div_rn_noftz_f32_slowpath)
$__internal_0_$__cuda_sm3x_div_rn_noftz_f32_slowpath:
[----:B------:R-:W0:Y:S01]  /*0250*/  LDC R3, c[0x0][0x3a0] ;  /* 0x0000e800ff037b82 */ /* 0x000e220000000800 */
[--C-:B------:R-:W-:Y:S01]  /*0260*/  SHF.R.U32.HI R5, RZ, 0x17, R0.reuse ;  /* 0x00000017ff057819 */ /* 0x100fe20000011600 */
[----:B------:R-:W1:Y:S01]  /*0270*/  LDCU UR6, c[0x0][0x3a0] ;  /* 0x00007400ff0677ac */ /* 0x000e620008000800 */
[----:B------:R-:W-:Y:S01]  /*0280*/  BSSY.RECONVERGENT B1, `(.L_x_2) ;  /* 0x0000064000017945 */ /* 0x000fe20003800200 */
[----:B------:R-:W-:Y:S01]  /*0290*/  IMAD.MOV.U32 R7, RZ, RZ, R0 ;  /* 0x000000ffff077224 */ /* 0x000fe200078e0000 */
[----:B------:R-:W-:-:S05]  /*02a0*/  LOP3.LUT R5, R5, 0xff, RZ, 0xc0, !PT ;  /* 0x000000ff05057812 */ /* 0x000fca00078ec0ff */
[----:B------:R-:W-:Y:S02]  /*02b0*/  VIADD R10, R5, 0xffffffff ;  /* 0xffffffff050a7836 */ /* 0x000fe40000000000 */
[----:B-1----:R-:W-:Y:S01]  /*02c0*/  IMAD.U32 R8, RZ, RZ, UR6 ;  /* 0x00000006ff087e24 */ /* 0x002fe2000f8e00ff */
[----:B0-----:R-:W-:-:S04]  /*02d0*/  SHF.R.U32.HI R6, RZ, 0x17, R3 ;  /* 0x00000017ff067819 */ /* 0x001fc80000011603 */
[----:B------:R-:W-:-:S05]  /*02e0*/  LOP3.LUT R6, R6, 0xff, RZ, 0xc0, !PT ;  /* 0x000000ff06067812 */ /* 0x000fca00078ec0ff */
[----:B------:R-:W-:-:S05]  /*02f0*/  VIADD R11, R6, 0xffffffff ;  /* 0xffffffff060b7836 */ /* 0x000fca0000000000 */
[----:B------:R-:W-:-:S04]  /*0300*/  ISETP.GT.U32.AND P0, PT, R11, 0xfd, PT ;  /* 0x000000fd0b00780c */ /* 0x000fc80003f04070 */
[----:B------:R-:W-:-:S13]  /*0310*/  ISETP.GT.U32.OR P0, PT, R10, 0xfd, P0 ;  /* 0x000000fd0a00780c */ /* 0x000fda0000704470 */
[----:B------:R-:W-:Y:S01]  /*0320*/  @!P0 IMAD.MOV.U32 R9, RZ, RZ, RZ ;  /* 0x000000ffff098224 */ /* 0x000fe200078e00ff */
[----:B------:R-:W-:Y:S06]  /*0330*/  @!P0 BRA `(.L_x_3) ;  /* 0x00000000005c8947 */ /* 0x000fec0003800000 */
[----:B------:R-:W-:Y:S02]  /*0340*/  FSETP.GTU.FTZ.AND P1, PT, |R3|, +INF , PT ;  /* 0x7f8000000300780b */ /* 0x000fe40003f3c200 */
[----:B------:R-:W-:-:S04]  /*0350*/  FSETP.GTU.FTZ.AND P0, PT, |R0|, +INF , PT ;  /* 0x7f8000000000780b */ /* 0x000fc80003f1c200 */
[----:B------:R-:W-:-:S13]  /*0360*/  PLOP3.LUT P0, PT, P0, P1, PT, 0xf8, 0x8f ;  /* 0x00000000008f781c */ /* 0x000fda0000703f70 */
[----:B------:R-:W-:Y:S05]  /*0370*/  @P0 BRA `(.L_x_4) ;  /* 0x00000004004c0947 */ /* 0x000fea0003800000 */
[----:B------:R-:W-:-:S13]  /*0380*/  LOP3.LUT P0, RZ, R8, 0x7fffffff, R7, 0xc8, !PT ;  /* 0x7fffffff08ff7812 */ /* 0x000fda000780c807 */
[----:B------:R-:W-:Y:S05]  /*0390*/  @!P0 BRA `(.L_x_5) ;  /* 0x00000004003c8947 */ /* 0x000fea0003800000 */
[C---:B------:R-:W-:Y:S02]  /*03a0*/  FSETP.NEU.FTZ.AND P2, PT, |R0|.reuse, +INF , PT ;  /* 0x7f8000000000780b */ /* 0x040fe40003f5d200 */
[----:B------:R-:W-:Y:S02]  /*03b0*/  FSETP.NEU.FTZ.AND P1, PT, |R3|, +INF , PT ;  /* 0x7f8000000300780b */ /* 0x000fe40003f3d200 */
[----:B------:R-:W-:-:S11]  /*03c0*/  FSETP.NEU.FTZ.AND P0, PT, |R0|, +INF , PT ;  /* 0x7f8000000000780b */ /* 0x000fd60003f1d200 */
[----:B------:R-:W-:Y:S05]  /*03d0*/  @!P1 BRA !P2, `(.L_x_5) ;  /* 0x00000004002c9947 */ /* 0x000fea0005000000 */
[----:B------:R-:W-:-:S04]  /*03e0*/  LOP3.LUT P2, RZ, R7, 0x7fffffff, RZ, 0xc0, !PT ;  /* 0x7fffffff07ff7812 */ /* 0x000fc8000784c0ff */
[----:B------:R-:W-:-:S13]  /*03f0*/  PLOP3.LUT P1, PT, P1, P2, PT, 0x2f, 0xf2 ;  /* 0x0000000000f2781c */ /* 0x000fda0000f24577 */
[----:B------:R-:W-:Y:S05]  /*0400*/  @P1 BRA `(.L_x_6) ;  /* 0x0000000400181947 */ /* 0x000fea0003800000 */
[----:B------:R-:W-:-:S04]  /*0410*/  LOP3.LUT P1, RZ, R8, 0x7fffffff, RZ, 0xc0, !PT ;  /* 0x7fffffff08ff7812 */ /* 0x000fc8000782c0ff */
[----:B------:R-:W-:-:S13]  /*0420*/  PLOP3.LUT P0, PT, P0, P1, PT, 0x2f, 0xf2 ;  /* 0x0000000000f2781c */ /* 0x000fda0000702577 */
[----:B------:R-:W-:Y:S05]  /*0430*/  @P0 BRA `(.L_x_7) ;  /* 0x0000000400000947 */ /* 0x000fea0003800000 */
[----:B------:R-:W-:Y:S02]  /*0440*/  ISETP.GE.AND P0, PT, R10, RZ, PT ;  /* 0x000000ff0a00720c */ /* 0x000fe40003f06270 */
[----:B------:R-:W-:-:S11]  /*0450*/  ISETP.GE.AND P1, PT, R11, RZ, PT ;  /* 0x000000ff0b00720c */ /* 0x000fd60003f26270 */
[----:B------:R-:W-:Y:S02]  /*0460*/  @P0 IMAD.MOV.U32 R9, RZ, RZ, RZ ;  /* 0x000000ffff090224 */ /* 0x000fe400078e00ff */
[----:B------:R-:W-:Y:S01]  /*0470*/  @!P0 FFMA R7, R0, 1.84467440737095516160e+19, RZ ;  /* 0x5f80000000078823 */ /* 0x000fe200000000ff */
[----:B------:R-:W-:Y:S02]  /*0480*/  @!P0 IMAD.MOV.U32 R9, RZ, RZ, -0x40 ;  /* 0xffffffc0ff098424 */ /* 0x000fe400078e00ff */
[----:B------:R-:W-:Y:S02]  /*0490*/  @!P1 FFMA R8, R3, 1.84467440737095516160e+19, RZ ;  /* 0x5f80000003089823 */ /* 0x000fe400000000ff */
[----:B------:R-:W-:-:S07]  /*04a0*/  @!P1 VIADD R9, R9, 0x40 ;  /* 0x0000004009099836 */ /* 0x000fce0000000000 */
.L_x_3:
[----:B------:R-:W-:Y:S01]  /*04b0*/  LEA R3, R6, 0xc0800000, 0x17 ;  /* 0xc080000006037811 */ /* 0x000fe200078eb8ff */
[----:B------:R-:W-:Y:S01]  /*04c0*/  VIADD R5, R5, 0xffffff81 ;  /* 0xffffff8105057836 */ /* 0x000fe20000000000 */
[----:B------:R-:W-:Y:S03]  /*04d0*/  BSSY.RECONVERGENT B2, `(.L_x_8) ;  /* 0x0000035000027945 */ /* 0x000fe60003800200 */
[----:B------:R-:W-:Y:S01]  /*04e0*/  IMAD.IADD R3, R8, 0x1, -R3 ;  /* 0x0000000108037824 */ /* 0x000fe200078e0a03 */
[C---:B------:R-:W-:Y:S01]  /*04f0*/  IADD3 R6, PT, PT, R5.reuse, 0x7f, -R6 ;  /* 0x0000007f05067810 */ /* 0x040fe20007ffe806 */
[----:B------:R-:W-:Y:S02]  /*0500*/  IMAD R0, R5, -0x800000, R7 ;  /* 0xff80000005007824 */ /* 0x000fe400078e0207 */
[----:B------:R-:W0:Y:S01]  /*0510*/  MUFU.RCP R8, R3 ;  /* 0x0000000300087308 */ /* 0x000e220000001000 */
[----:B------:R-:W-:Y:S01]  /*0520*/  FADD.FTZ R11, -R3, -RZ ;  /* 0x800000ff030b7221 */ /* 0x000fe20000010100 */
[----:B------:R-:W-:-:S03]  /*0530*/  IMAD.IADD R6, R6, 0x1, R9 ;  /* 0x0000000106067824 */ /* 0x000fc600078e0209 */
[----:B0-----:R-:W-:-:S04]  /*0540*/  FFMA R13, R8, R11, 1 ;  /* 0x3f800000080d7423 */ /* 0x001fc8000000000b */
[----:B------:R-:W-:-:S04]  /*0550*/  FFMA R10, R8, R13, R8 ;  /* 0x0000000d080a7223 */ /* 0x000fc80000000008 */
[----:B------:R-:W-:-:S04]  /*0560*/  FFMA R7, R0, R10, RZ ;  /* 0x0000000a00077223 */ /* 0x000fc800000000ff */
[----:B------:R-:W-:-:S04]  /*0570*/  FFMA R8, R11, R7, R0 ;  /* 0x000000070b087223 */ /* 0x000fc80000000000 */
[----:B------:R-:W-:-:S04]  /*0580*/  FFMA R7, R10, R8, R7 ;  /* 0x000000080a077223 */ /* 0x000fc80000000007 */
[----:B------:R-:W-:-:S04]  /*0590*/  FFMA R8, R11, R7, R0 ;  /* 0x000000070b087223 */ /* 0x000fc80000000000 */
[----:B------:R-:W-:-:S05]  /*05a0*/  FFMA R0, R10, R8, R7 ;  /* 0x000000080a007223 */ /* 0x000fca0000000007 */
[----:B------:R-:W-:-:S04]  /*05b0*/  SHF.R.U32.HI R3, RZ, 0x17, R0 ;  /* 0x00000017ff037819 */ /* 0x000fc80000011600 */
[----:B------:R-:W-:-:S05]  /*05c0*/  LOP3.LUT R3, R3, 0xff, RZ, 0xc0, !PT ;  /* 0x000000ff03037812 */ /* 0x000fca00078ec0ff */
[----:B------:R-:W-:-:S04]  /*05d0*/  IMAD.IADD R9, R3, 0x1, R6 ;  /* 0x0000000103097824 */ /* 0x000fc800078e0206 */
[----:B------:R-:W-:-:S05]  /*05e0*/  VIADD R3, R9, 0xffffffff ;  /* 0xffffffff09037836 */ /* 0x000fca0000000000 */
[----:B------:R-:W-:-:S13]  /*05f0*/  ISETP.GE.U32.AND P0, PT, R3, 0xfe, PT ;  /* 0x000000fe0300780c */ /* 0x000fda0003f06070 */
[----:B------:R-:W-:Y:S05]  /*0600*/  @!P0 BRA `(.L_x_9) ;  /* 0x0000000000808947 */ /* 0x000fea0003800000 */
[----:B------:R-:W-:-:S13]  /*0610*/  ISETP.GT.AND P0, PT, R9, 0xfe, PT ;  /* 0x000000fe0900780c */ /* 0x000fda0003f04270 */
[----:B------:R-:W-:Y:S05]  /*0620*/  @P0 BRA `(.L_x_10) ;  /* 0x00000000006c0947 */ /* 0x000fea0003800000 */
[----:B------:R-:W-:-:S13]  /*0630*/  ISETP.GE.AND P0, PT, R9, 0x1, PT ;  /* 0x000000010900780c */ /* 0x000fda0003f06270 */
[----:B------:R-:W-:Y:S05]  /*0640*/  @P0 BRA `(.L_x_11) ;  /* 0x0000000000740947 */ /* 0x000fea0003800000 */
[----:B------:R-:W-:Y:S02]  /*0650*/  ISETP.GE.AND P0, PT, R9, -0x18, PT ;  /* 0xffffffe80900780c */ /* 0x000fe40003f06270 */
[----:B------:R-:W-:-:S11]  /*0660*/  LOP3.LUT R0, R0, 0x80000000, RZ, 0xc0, !PT ;  /* 0x8000000000007812 */ /* 0x000fd600078ec0ff */
[----:B------:R-:W-:Y:S05]  /*0670*/  @!P0 BRA `(.L_x_11) ;  /* 0x0000000000688947 */ /* 0x000fea0003800000 */
[CCC-:B------:R-:W-:Y:S01]  /*0680*/  FFMA.RZ R3, R10.reuse, R8.reuse, R7.reuse ;  /* 0x000000080a037223 */ /* 0x1c0fe2000000c007 */
[CCC-:B------:R-:W-:Y:S01]  /*0690*/  FFMA.RM R6, R10.reuse, R8.reuse, R7.reuse ;  /* 0x000000080a067223 */ /* 0x1c0fe20000004007 */
[C---:B------:R-:W-:Y:S02]  /*06a0*/  ISETP.NE.AND P2, PT, R9.reuse, RZ, PT ;  /* 0x000000ff0900720c */ /* 0x040fe40003f45270 */
[----:B------:R-:W-:Y:S02]  /*06b0*/  ISETP.NE.AND P1, PT, R9, RZ, PT ;  /* 0x000000ff0900720c */ /* 0x000fe40003f25270 */
[----:B------:R-:W-:Y:S01]  /*06c0*/  LOP3.LUT R5, R3, 0x7fffff, RZ, 0xc0, !PT ;  /* 0x007fffff03057812 */ /* 0x000fe200078ec0ff */
[----:B------:R-:W-:Y:S01]  /*06d0*/  FFMA.RP R3, R10, R8, R7 ;  /* 0x000000080a037223 */ /* 0x000fe20000008007 */
[----:B------:R-:W-:Y:S02]  /*06e0*/  VIADD R8, R9, 0x20 ;  /* 0x0000002009087836 */ /* 0x000fe40000000000 */
[----:B------:R-:W-:Y:S01]  /*06f0*/  LOP3.LUT R5, R5, 0x800000, RZ, 0xfc, !PT ;  /* 0x0080000005057812 */ /* 0x000fe200078efcff */
[----:B------:R-:W-:Y:S01]  /*0700*/  IMAD.MOV R7, RZ, RZ, -R9 ;  /* 0x000000ffff077224 */ /* 0x000fe200078e0a09 */
[----:B------:R-:W-:-:S02]  /*0710*/  FSETP.NEU.FTZ.AND P0, PT, R3, R6, PT ;  /* 0x000000060300720b */ /* 0x000fc40003f1d000 */
[----:B------:R-:W-:Y:S02]  /*0720*/  SHF.L.U32 R8, R5, R8, RZ ;  /* 0x0000000805087219 */ /* 0x000fe400000006ff */
[----:B------:R-:W-:Y:S02]  /*0730*/  SEL R6, R7, RZ, P2 ;  /* 0x000000ff07067207 */ /* 0x000fe40001000000 */
[----:B------:R-:W-:Y:S02]  /*0740*/  ISETP.NE.AND P1, PT, R8, RZ, P1 ;  /* 0x000000ff0800720c */ /* 0x000fe40000f25270 */
[----:B------:R-:W-:Y:S02]  /*0750*/  SHF.R.U32.HI R6, RZ, R6, R5 ;  /* 0x00000006ff067219 */ /* 0x000fe40000011605 */
[----:B------:R-:W-:Y:S02]  /*0760*/  PLOP3.LUT P0, PT, P0, P1, PT, 0xf8, 0x8f ;  /* 0x00000000008f781c */ /* 0x000fe40000703f70 */
[----:B------:R-:W-:-:S02]  /*0770*/  SHF.R.U32.HI R8, RZ, 0x1, R6 ;  /* 0x00000001ff087819 */ /* 0x000fc40000011606 */
[----:B------:R-:W-:-:S04]  /*0780*/  SEL R3, RZ, 0x1, !P0 ;  /* 0x00000001ff037807 */ /* 0x000fc80004000000 */
[----:B------:R-:W-:-:S04]  /*0790*/  LOP3.LUT R3, R3, 0x1, R8, 0xf8, !PT ;  /* 0x0000000103037812 */ /* 0x000fc800078ef808 */
[----:B------:R-:W-:-:S05]  /*07a0*/  LOP3.LUT R3, R3, R6, RZ, 0xc0, !PT ;  /* 0x0000000603037212 */ /* 0x000fca00078ec0ff */
[----:B------:R-:W-:-:S05]  /*07b0*/  IMAD.IADD R3, R8, 0x1, R3 ;  /* 0x0000000108037824 */ /* 0x000fca00078e0203 */
[----:B------:R-:W-:Y:S01]  /*07c0*/  LOP3.LUT R0, R3, R0, RZ, 0xfc, !PT ;  /* 0x0000000003007212 */ /* 0x000fe200078efcff */
[----:B------:R-:W-:Y:S06]  /*07d0*/  BRA `(.L_x_11) ;  /* 0x0000000000107947 */ /* 0x000fec0003800000 */
.L_x_10:
[----:B------:R-:W-:-:S04]  /*07e0*/  LOP3.LUT R0, R0, 0x80000000, RZ, 0xc0, !PT ;  /* 0x8000000000007812 */ /* 0x000fc800078ec0ff */
[----:B------:R-:W-:Y:S01]  /*07f0*/  LOP3.LUT R0, R0, 0x7f800000, RZ, 0xfc, !PT ;  /* 0x7f80000000007812 */ /* 0x000fe200078efcff */
[----:B------:R-:W-:Y:S06]  /*0800*/  BRA `(.L_x_11) ;  /* 0x0000000000047947 */ /* 0x000fec0003800000 */
.L_x_9:
[----:B------:R-:W-:-:S07]  /*0810*/  IMAD R0, R6, 0x800000, R0 ;  /* 0x0080000006007824 */ /* 0x000fce00078e0200 */
.L_x_11:
[----:B------:R-:W-:Y:S05]  /*0820*/  BSYNC.RECONVERGENT B2 ;  /* 0x0000000000027941 */ /* 0x000fea0003800200 */
.L_x_8:
[----:B------:R-:W-:Y:S05]  /*0830*/  BRA `(.L_x_12) ;  /* 0x0000000000207947 */ /* 0x000fea0003800000 */
.L_x_7:
[----:B------:R-:W-:-:S04]  /*0840*/  LOP3.LUT R0, R8, 0x80000000, R7, 0x48, !PT ;  /* 0x8000000008007812 */ /* 0x000fc800078e4807 */
[----:B------:R-:W-:Y:S01]  /*0850*/  LOP3.LUT R0, R0, 0x7f800000, RZ, 0xfc, !PT ;  /* 0x7f80000000007812 */ /* 0x000fe200078efcff */
[----:B------:R-:W-:Y:S06]  /*0860*/  BRA `(.L_x_12) ;  /* 0x0000000000147947 */ /* 0x000fec0003800000 */
.L_x_6:
[----:B------:R-:W-:Y:S01]  /*0870*/  LOP3.LUT R0, R8, 0x80000000, R7, 0x48, !PT ;  /* 0x8000000008007812 */ /* 0x000fe200078e4807 */
[----:B------:R-:W-:Y:S06]  /*0880*/  BRA `(.L_x_12) ;  /* 0x00000000000c7947 */ /* 0x000fec0003800000 */
.L_x_5:
[----:B------:R-:W0:Y:S01]  /*0890*/  MUFU.RSQ R0, -QNAN ;  /* 0xffc0000000007908 */ /* 0x000e220000001400 */
[----:B------:R-:W-:Y:S05]  /*08a0*/  BRA `(.L_x_12) ;  /* 0x0000000000047947 */ /* 0x000fea0003800000 */
.L_x_4:
[----:B------:R-:W-:-:S07]  /*08b0*/  FADD.FTZ R0, R0, R3 ;  /* 0x0000000300007221 */ /* 0x000fce0000010000 */
.L_x_12:
[----:B------:R-:W-:Y:S05]  /*08c0*/  BSYNC.RECONVERGENT B1 ;  /* 0x0000000000017941 */ /* 0x000fea0003800200 */
.L_x_2:
[----:B------:R-:W-:-:S04]  /*08d0*/  IMAD.MOV.U32 R5, RZ, RZ, 0x0 ;  /* 0x00000000ff057424 */ /* 0x000fc800078e00ff */
[----:B0-----:R-:W-:Y:S05]  /*08e0*/  RET.REL.NODEC R4 `(_Z23softmax_backward_kernelPfS_S_S_fi) ;  /* 0xfffffff404c47950 */ /* 0x001fea0003c3ffff */
.L_x_13:
[----:B------:R-:W-:-:S00]  /*08f0*/  BRA `(.L_x_13) ;  /* 0xfffffffc00fc7947 */ /* 0x000fc0000383ffff */
[----:B------:R-:W-:-:S00]  /*0900*/  NOP ;  /* 0x0000000000007918 */ /* 0x000fc00000000000 */
[----:B------:R-:W-:-:S00]  /*0910*/  NOP ;  /* 0x0000000000007918 */ /* 0x000fc00000000000 */
[----:B------:R-:W-:-:S00]  /*0920*/  NOP ;  /* 0x0000000000007918 */ /* 0x000fc00000000000 */
[----:B------:R-:W-:-:S00]  /*0930*/  NOP ;  /* 0x0000000000007918 */ /* 0x000fc00000000000 */
[----:B------:R-:W-:-:S00]  /*0940*/  NOP ;  /* 0x0000000000007918 */ /* 0x000fc00000000000 */
[----:B------:R-:W-:-:S00]  /*0950*/  NOP ;  /* 0x0000000000007918 */ /* 0x000fc00000000000 */
[----:B------:R-:W-:-:S00]  /*0960*/  NOP ;  /* 0x0000000000007918 */ /* 0x000fc00000000000 */
[----:B------:R-:W-:-:S00]  /*0970*/  NOP ;  /* 0x0000000000007918 */ /* 0x000fc00000000000 */
.L_x_49:


//--------------------- .text._Z26softmax_dot_product_kernelPfS_S_i --------------------------
	.section	.text._Z26softmax_dot_product_kernelPfS_S_i,"ax",@progbits
	.align	128
        .global         _Z26softmax_dot_product_kernelPfS_S_i
        .type           _Z26softmax_dot_product_kernelPfS_S_i,@function
        .size           _Z26softmax_dot_product_kernelPfS_S_i,(.L_x_52 - _Z26softmax_dot_product_kernelPfS_S_i)
        .other          _Z26softmax_dot_product_kernelPfS_S_i,@"STO_CUDA_ENTRY STV_DEFAULT"
_Z26softmax_dot_product_kernelPfS_S_i:
.text._Z26softmax_dot_product_kernelPfS_S_i:
[----:B------:R-:W-:Y:S01]  /*0000*/  LDC R1, c[0x0][0x37c] ;  /* 0x0000df00ff017b82 */ /* 0x000fe20000000800 */
[----:B------:R-:W0:Y:S07]  /*0010*/  S2R R9, SR_TID.X ;  /* 0x0000000000097919 */ /* 0x000e2e0000002100 */
[----:B------:R-:W0:Y:S01]  /*0020*/  S2UR UR4, SR_CTAID.X ;  /* 0x00000000000479c3 */ /* 0x000e220000002500 */
[----:B------:R-:W1:Y:S01]  /*0030*/  LDCU UR5, c[0x0][0x398] ;  /* 0x00007300ff0577ac */ /* 0x000e620008000800 */
[----:B------:R-:W2:Y:S06]  /*0040*/  LDCU.64 UR6, c[0x0][0x358] ;  /* 0x00006b00ff0677ac */ /* 0x000eac0008000a00 */
[----:B------:R-:W0:Y:S08]  /*0050*/  LDC R0, c[0x0][0x360] ;  /* 0x0000d800ff007b82 */ /* 0x000e300000000800 */
[----:B------:R-:W3:Y:S08]  /*0060*/  LDC.64 R2, c[0x0][0x380] ;  /* 0x0000e000ff027b82 */ /* 0x000ef00000000a00 */
[----:B------:R-:W4:Y:S01]  /*0070*/  LDC.64 R4, c[0x0][0x388] ;  /* 0x0000e200ff047b82 */ /* 0x000f220000000a00 */
[----:B0-----:R-:W-:-:S05]  /*0080*/  IMAD R7, R0, UR4, R9 ;  /* 0x0000000400077c24 */ /* 0x001fca000f8e0209 */
[----:B-1----:R-:W-:-:S13]  /*0090*/  ISETP.GE.AND P1, PT, R7, UR5, PT ;  /* 0x0000000507007c0c */ /* 0x002fda000bf26270 */
[----:B---3--:R-:W-:-:S04]  /*00a0*/  @!P1 IMAD.WIDE R2, R7, 0x4, R2 ;  /* 0x0000000407029825 */ /* 0x008fc800078e0202 */
[----:B----4-:R-:W-:Y:S02]  /*00b0*/  @!P1 IMAD.WIDE R4, R7, 0x4, R4 ;  /* 0x0000000407049825 */ /* 0x010fe400078e0204 */
[----:B--2---:R-:W2:Y:S04]  /*00c0*/  @!P1 LDG.E R2, desc[UR6][R2.64] ;  /* 0x0000000602029981 */ /* 0x004ea8000c1e1900 */
[----:B------:R-:W2:Y:S01]  /*00d0*/  @!P1 LDG.E R5, desc[UR6][R4.64] ;  /* 0x0000000604059981 */ /* 0x000ea2000c1e1900 */
[----:B------:R-:W0:Y:S01]  /*00e0*/  S2UR UR5, SR_CgaCtaId ;  /* 0x00000000000579c3 */ /* 0x000e220000008800 */
[----:B------:R-:W-:Y:S01]  /*00f0*/  UMOV UR4, 0x400 ;  /* 0x0000040000047882 */ /* 0x000fe20000000000 */
[----:B------:R-:W-:Y:S01]  /*0100*/  ISETP.GE.U32.AND P0, PT, R0, 0x2, PT ;  /* 0x000000020000780c */ /* 0x000fe20003f06070 */
[----:B------:R-:W-:Y:S01]  /*0110*/  IMAD.MOV.U32 R6, RZ, RZ, RZ ;  /* 0x000000ffff067224 */ /* 0x000fe200078e00ff */
[----:B0-----:R-:W-:-:S06]  /*0120*/  ULEA UR4, UR5, UR4, 0x18 ;  /* 0x0000000405047291 */ /* 0x001fcc000f8ec0ff */
[C---:B------:R-:W-:Y:S01]  /*0130*/  LEA R7, R9.reuse, UR4, 0x2 ;  /* 0x0000000409077c11 */ /* 0x040fe2000f8e10ff */
[----:B--2---:R-:W-:Y:S01]  /*0140*/  @!P1 FMUL R6, R2, R5 ;  /* 0x0000000502069220 */ /* 0x004fe20000400000 */
[----:B------:R-:W-:-:S04]  /*0150*/  ISETP.NE.AND P1, PT, R9, RZ, PT ;  /* 0x000000ff0900720c */ /* 0x000fc80003f25270 */
[----:B------:R0:W-:Y:S01]  /*0160*/  STS [R7], R6 ;  /* 0x0000000607007388 */ /* 0x0001e20000000800 */
[----:B------:R-:W-:Y:S06]  /*0170*/  BAR.SYNC.DEFER_BLOCKING 0x0 ;  /* 0x0000000000007b1d */ /* 0x000fec0000010000 */
[----:B------:R-:W-:Y:S05]  /*0180*/  @!P0 BRA `(.L_x_14) ;  /* 0x00000000002c8947 */ /* 0x000fea0003800000 */
.L_x_15:
[----:B0-----:R-:W-:-:S04]  /*0190*/  SHF.R.U32.HI R6, RZ, 0x1, R0 ;  /* 0x00000001ff067819 */ /* 0x001fc80000011600 */
[----:B------:R-:W-:-:S13]  /*01a0*/  ISETP.GE.U32.AND P0, PT, R9, R6, PT ;  /* 0x000000060900720c */ /* 0x000fda0003f06070 */
[----:B------:R-:W-:Y:S01]  /*01b0*/  @!P0 LEA R2, R6, R7, 0x2 ;  /* 0x0000000706028211 */ /* 0x000fe200078e10ff */
[----:B------:R-:W-:Y:S05]  /*01c0*/  @!P0 LDS R3, [R7] ;  /* 0x0000000007038984 */ /* 0x000fea0000000800 */
[----:B------:R-:W0:Y:S02]  /*01d0*/  @!P0 LDS R2, [R2] ;  /* 0x0000000002028984 */ /* 0x000e240000000800 */
[----:B0-----:R-:W-:-:S05]  /*01e0*/  @!P0 FADD R4, R2, R3 ;  /* 0x0000000302048221 */ /* 0x001fca0000000000 */
[----:B------:R1:W-:Y:S01]  /*01f0*/  @!P0 STS [R7], R4 ;  /* 0x0000000407008388 */ /* 0x0003e20000000800 */
[----:B------:R-:W-:Y:S01]  /*0200*/  BAR.SYNC.DEFER_BLOCKING 0x0 ;  /* 0x0000000000007b1d */ /* 0x000fe20000010000 */
[----:B------:R-:W-:Y:S01]  /*0210*/  ISETP.GT.U32.AND P0, PT, R0, 0x3, PT ;  /* 0x000000030000780c */ /* 0x000fe20003f04070 */
[----:B------:R-:W-:-:S12]  /*0220*/  IMAD.MOV.U32 R0, RZ, RZ, R6 ;  /* 0x000000ffff007224 */ /* 0x000fd800078e0006 */
[----:B-1----:R-:W-:Y:S05]  /*0230*/  @P0 BRA `(.L_x_15) ;  /* 0xfffffffc00d40947 */ /* 0x002fea000383ffff */
.L_x_14:
[----:B------:R-:W-:Y:S05]  /*0240*/  @P1 EXIT ;  /* 0x000000000000194d */ /* 0x000fea0003800000 */
[----:B------:R-:W1:Y:S01]  /*0250*/  S2UR UR5, SR_CgaCtaId ;  /* 0x00000000000579c3 */ /* 0x000e620000008800 */
[----:B------:R-:W-:-:S07]  /*0260*/  UMOV UR4, 0x400 ;  /* 0x0000040000047882 */ /* 0x000fce0000000000 */
[----:B------:R-:W2:Y:S01]  /*0270*/  LDC.64 R2, c[0x0][0x390] ;  /* 0x0000e400ff027b82 */ /* 0x000ea20000000a00 */
[----:B-1----:R-:W-:-:S09]  /*0280*/  ULEA UR4, UR5, UR4, 0x18 ;  /* 0x0000000405047291 */ /* 0x002fd2000f8ec0ff */
[----:B------:R-:W2:Y:S04]  /*0290*/  LDS R5, [UR4] ;  /* 0x00000004ff057984 */ /* 0x000ea80008000800 */
[----:B--2---:R-:W-:Y:S01]  /*02a0*/  REDG.E.ADD.F32.FTZ.RN.STRONG.GPU desc[UR6][R2.64], R5 ;  /* 0x00000005020079a6 */ /* 0x004fe2000c12f306 */
[----:B------:R-:W-:Y:S05]  /*02b0*/  EXIT ;  /* 0x000000000000794d */ /* 0x000fea0003800000 */
.L_x_16:
        /* <DEDUP_REMOVED lines=12> */
.L_x_52:


//--------------------- .text._Z21vector_softmax_kernelPffi --------------------------
	.section	.text._Z21vector_softmax_kernelPffi,"ax",@progbits
	.align	128
        .global         _Z21vector_softmax_kernelPffi
        .type           _Z21vector_softmax_kernelPffi,@function
        .size           _Z21vector_softmax_kernelPffi,(.L_x_50 - _Z21vector_softmax_kernelPffi)
        .other          _Z21vector_softmax_kernelPffi,@"STO_CUDA_ENTRY STV_DEFAULT"
_Z21vector_softmax_kernelPffi:
.text._Z21vector_softmax_kernelPffi:
[----:B------:R-:W-:Y:S01]  /*0000*/  LDC R1, c[0x0][0x37c] ;  /* 0x0000df00ff017b82 */ /* 0x000fe20000000800 */
[----:B------:R-:W0:Y:S01]  /*0010*/  S2R R2, SR_TID.X ;  /* 0x0000000000027919 */ /* 0x000e220000002100 */
[----:B------:R-:W0:Y:S01]  /*0020*/  LDCU UR8, c[0x0][0x38c] ;  /* 0x00007180ff0877ac */ /* 0x000e220008000800 */
[----:B------:R-:W-:Y:S01]  /*0030*/  MOV R14, 0xff800000 ;  /* 0xff800000000e7802 */ /* 0x000fe20000000f00 */
[----:B------:R-:W1:Y:S01]  /*0040*/  LDCU.64 UR6, c[0x0][0x358] ;  /* 0x00006b00ff0677ac */ /* 0x000e620008000a00 */
[----:B0-----:R-:W-:-:S13]  /*0050*/  ISETP.GE.AND P0, PT, R2, UR8, PT ;  /* 0x0000000802007c0c */ /* 0x001fda000bf06270 */
[----:B------:R-:W0:Y:S02]  /*0060*/  @!P0 LDC.64 R4, c[0x0][0x380] ;  /* 0x0000e000ff048b82 */ /* 0x000e240000000a00 */
[----:B0-----:R-:W-:-:S05]  /*0070*/  @!P0 IMAD.WIDE.U32 R4, R2, 0x4, R4 ;  /* 0x0000000402048825 */ /* 0x001fca00078e0004 */
[----:B-1----:R-:W2:Y:S01]  /*0080*/  @!P0 LDG.E R14, desc[UR6][R4.64] ;  /* 0x00000006040e8981 */ /* 0x002ea2000c1e1900 */
[----:B------:R-:W0:Y:S01]  /*0090*/  S2UR UR5, SR_CgaCtaId ;  /* 0x00000000000579c3 */ /* 0x000e220000008800 */
[----:B------:R-:W-:Y:S01]  /*00a0*/  UMOV UR4, 0x400 ;  /* 0x0000040000047882 */ /* 0x000fe20000000000 */
[C---:B------:R-:W-:Y:S01]  /*00b0*/  ISETP.GE.AND P0, PT, R2.reuse, UR8, PT ;  /* 0x0000000802007c0c */ /* 0x040fe2000bf06270 */
[----:B------:R-:W-:Y:S01]  /*00c0*/  BSSY.RECONVERGENT B0, `(.L_x_17) ;  /* 0x000004b000007945 */ /* 0x000fe20003800200 */
[----:B------:R-:W-:Y:S01]  /*00d0*/  IMAD.MOV.U32 R7, RZ, RZ, RZ ;  /* 0x000000ffff077224 */ /* 0x000fe200078e00ff */
[----:B0-----:R-:W-:Y:S01]  /*00e0*/  ULEA UR4, UR5, UR4, 0x18 ;  /* 0x0000000405047291 */ /* 0x001fe2000f8ec0ff */
[----:B------:R-:W0:Y:S05]  /*00f0*/  LDCU UR5, c[0x0][0x38c] ;  /* 0x00007180ff0577ac */ /* 0x000e2a0008000800 */
[----:B------:R-:W-:-:S05]  /*0100*/  LEA R6, R2, UR4, 0x2 ;  /* 0x0000000402067c11 */ /* 0x000fca000f8e10ff */
[----:B--2---:R1:W-:Y:S01]  /*0110*/  STS [R6], R14 ;  /* 0x0000000e06007388 */ /* 0x0043e20000000800 */
[----:B0-----:R-:W-:Y:S05]  /*0120*/  @P0 BRA `(.L_x_18) ;  /* 0x0000000400100947 */ /* 0x001fea0003800000 */
[----:B------:R-:W0:Y:S01]  /*0130*/  LDC R12, c[0x0][0x360] ;  /* 0x0000d800ff0c7b82 */ /* 0x000e220000000800 */
[----:B------:R-:W-:Y:S02]  /*0140*/  HFMA2 R7, -RZ, RZ, 0, 0 ;  /* 0x00000000ff077431 */ /* 0x000fe400000001ff */
[----:B------:R-:W-:-:S05]  /*0150*/  IMAD.MOV.U32 R11, RZ, RZ, R2 ;  /* 0x000000ffff0b7224 */ /* 0x000fca00078e0002 */
[----:B------:R-:W2:Y:S08]  /*0160*/  LDC R13, c[0x0][0x388] ;  /* 0x0000e200ff0d7b82 */ /* 0x000eb00000000800 */
[----:B------:R-:W3:Y:S02]  /*0170*/  LDC.64 R4, c[0x0][0x380] ;  /* 0x0000e000ff047b82 */ /* 0x000ee40000000a00 */
.L_x_25:
[----:B---3--:R-:W-:-:S05]  /*0180*/  IMAD.WIDE R8, R11, 0x4, R4 ;  /* 0x000000040b087825 */ /* 0x008fca00078e0204 */
[----:B------:R-:W3:Y:S01]  /*0190*/  LDG.E R15, desc[UR6][R8.64] ;  /* 0x00000006080f7981 */ /* 0x000ee2000c1e1900 */
[----:B------:R-:W-:Y:S01]  /*01a0*/  BSSY.RECONVERGENT B1, `(.L_x_19) ;  /* 0x000001f000017945 */ /* 0x000fe20003800200 */
[----:B---3--:R-:W-:-:S13]  /*01b0*/  FSETP.GT.AND P0, PT, R15, R14, PT ;  /* 0x0000000e0f00720b */ /* 0x008fda0003f04000 */
[----:B------:R-:W-:Y:S05]  /*01c0*/  @!P0 BRA `(.L_x_20) ;  /* 0x0000000000708947 */ /* 0x000fea0003800000 */
[----:B--2---:R-:W2:Y:S01]  /*01d0*/  MUFU.RCP R8, R13 ;  /* 0x0000000d00087308 */ /* 0x004ea20000001000 */
[----:B------:R-:W-:Y:S01]  /*01e0*/  FADD R0, R14, -R15 ;  /* 0x8000000f0e007221 */ /* 0x000fe20000000000 */
[----:B------:R-:W-:Y:S06]  /*01f0*/  BSSY.RECONVERGENT B2, `(.L_x_21) ;  /* 0x000000d000027945 */ /* 0x000fec0003800200 */
[----:B------:R-:W3:Y:S01]  /*0200*/  FCHK P0, R0, R13 ;  /* 0x0000000d00007302 */ /* 0x000ee20000000000 */
[----:B--2---:R-:W-:-:S04]  /*0210*/  FFMA R3, R8, -R13, 1 ;  /* 0x3f80000008037423 */ /* 0x004fc8000000080d */
[----:B------:R-:W-:-:S04]  /*0220*/  FFMA R3, R8, R3, R8 ;  /* 0x0000000308037223 */ /* 0x000fc80000000008 */
[----:B------:R-:W-:-:S04]  /*0230*/  FFMA R8, R0, R3, RZ ;  /* 0x0000000300087223 */ /* 0x000fc800000000ff */
[----:B------:R-:W-:-:S04]  /*0240*/  FFMA R9, R8, -R13, R0 ;  /* 0x8000000d08097223 */ /* 0x000fc80000000000 */
[----:B------:R-:W-:Y:S01]  /*0250*/  FFMA R3, R3, R9, R8 ;  /* 0x0000000903037223 */ /* 0x000fe20000000008 */
[----:B---3--:R-:W-:Y:S06]  /*0260*/  @!P0 BRA `(.L_x_22) ;  /* 0x0000000000148947 */ /* 0x008fec0003800000 */
[----:B------:R-:W2:Y:S01]  /*0270*/  LDCU UR4, c[0x0][0x388] ;  /* 0x00007100ff0477ac */ /* 0x000ea20008000800 */
[----:B------:R-:W-:Y:S02]  /*0280*/  MOV R10, 0x2b0 ;  /* 0x000002b0000a7802 */ /* 0x000fe40000000f00 */
[----:B--2---:R-:W-:-:S07]  /*0290*/  MOV R3, UR4 ;  /* 0x0000000400037c02 */ /* 0x004fce0008000f00 */
[----:B01----:R-:W-:Y:S05]  /*02a0*/  CALL.REL.NOINC `($__internal_1_$__cuda_sm3x_div_rn_noftz_f32_slowpath) ;  /* 0x0000000800a87944 */ /* 0x003fea0003c00000 */
[----:B------:R-:W-:-:S07]  /*02b0*/  IMAD.MOV.U32 R3, RZ, RZ, R0 ;  /* 0x000000ffff037224 */ /* 0x000fce00078e0000 */
.L_x_22:
[----:B------:R-:W-:Y:S05]  /*02c0*/  BSYNC.RECONVERGENT B2 ;  /* 0x0000000000027941 */ /* 0x000fea0003800200 */
.L_x_21:
[----:B------:R-:W-:Y:S02]  /*02d0*/  HFMA2 R0, -RZ, RZ, 0.96630859375, -0.0022525787353515625 ;  /* 0x3bbb989dff007431 */ /* 0x000fe400000001ff */
[----:B------:R-:W-:Y:S02]  /*02e0*/  IMAD.MOV.U32 R9, RZ, RZ, 0x437c0000 ;  /* 0x437c0000ff097424 */ /* 0x000fe400078e00ff */
[----:B-1----:R-:W-:Y:S02]  /*02f0*/  IMAD.MOV.U32 R14, RZ, RZ, R15 ;  /* 0x000000ffff0e7224 */ /* 0x002fe400078e000f */
[----:B------:R-:W-:-:S04]  /*0300*/  FFMA.SAT R0, R3, R0, 0.5 ;  /* 0x3f00000003007423 */ /* 0x000fc80000002000 */
[----:B------:R-:W-:-:S04]  /*0310*/  FFMA.RM R0, R0, R9, 12582913 ;  /* 0x4b40000100007423 */ /* 0x000fc80000004009 */
[C---:B------:R-:W-:Y:S01]  /*0320*/  FADD R8, R0.reuse, -12583039 ;  /* 0xcb40007f00087421 */ /* 0x040fe20000000000 */
[----:B------:R-:W-:-:S03]  /*0330*/  SHF.L.U32 R0, R0, 0x17, RZ ;  /* 0x0000001700007819 */ /* 0x000fc600000006ff */
[----:B------:R-:W-:-:S04]  /*0340*/  FFMA R8, R3, 1.4426950216293334961, -R8 ;  /* 0x3fb8aa3b03087823 */ /* 0x000fc80000000808 */
[----:B------:R-:W-:-:S04]  /*0350*/  FFMA R8, R3, 1.925963033500011079e-08, R8 ;  /* 0x32a5706003087823 */ /* 0x000fc80000000008 */
[----:B------:R-:W1:Y:S02]  /*0360*/  MUFU.EX2 R3, R8 ;  /* 0x0000000800037308 */ /* 0x000e640000000800 */
[----:B-1----:R-:W-:-:S04]  /*0370*/  FMUL R0, R0, R3 ;  /* 0x0000000300007220 */ /* 0x002fc80000400000 */
[----:B------:R-:W-:-:S07]  /*0380*/  FMUL R7, R7, R0 ;  /* 0x0000000007077220 */ /* 0x000fce0000400000 */
.L_x_20:
[----:B------:R-:W-:Y:S05]  /*0390*/  BSYNC.RECONVERGENT B1 ;  /* 0x0000000000017941 */ /* 0x000fea0003800200 */
.L_x_19:
[----:B--2---:R-:W2:Y:S01]  /*03a0*/  MUFU.RCP R0, R13 ;  /* 0x0000000d00007308 */ /* 0x004ea20000001000 */
[----:B------:R-:W-:Y:S01]  /*03b0*/  FADD R10, -R14, R15 ;  /* 0x0000000f0e0a7221 */ /* 0x000fe20000000100 */
        /* <DEDUP_REMOVED lines=9> */
[----:B------:R-:W-:Y:S02]  /*0450*/  MOV R0, R10 ;  /* 0x0000000a00007202 */ /* 0x000fe40000000f00 */
[----:B------:R-:W-:Y:S01]  /*0460*/  MOV R10, 0x490 ;  /* 0x00000490000a7802 */ /* 0x000fe20000000f00 */
[----:B--2---:R-:W-:-:S07]  /*0470*/  IMAD.U32 R3, RZ, RZ, UR4 ;  /* 0x00000004ff037e24 */ /* 0x004fce000f8e00ff */
[----:B01----:R-:W-:Y:S05]  /*0480*/  CALL.REL.NOINC `($__internal_1_$__cuda_sm3x_div_rn_noftz_f32_slowpath) ;  /* 0x0000000800307944 */ /* 0x003fea0003c00000 */
.L_x_24:
[----:B------:R-:W-:Y:S05]  /*0490*/  BSYNC.RECONVERGENT B1 ;  /* 0x0000000000017941 */ /* 0x000fea0003800200 */
.L_x_23:
[----:B------:R-:W-:Y:S02]  /*04a0*/  HFMA2 R3, -RZ, RZ, 0.96630859375, -0.0022525787353515625 ;  /* 0x3bbb989dff037431 */ /* 0x000fe400000001ff */
[----:B------:R-:W-:Y:S01]  /*04b0*/  IMAD.MOV.U32 R8, RZ, RZ, 0x437c0000 ;  /* 0x437c0000ff087424 */ /* 0x000fe200078e00ff */
[----:B0-----:R-:W-:-:S04]  /*04c0*/  IADD3 R11, PT, PT, R12, R11, RZ ;  /* 0x0000000b0c0b7210 */ /* 0x001fc80007ffe0ff */
[----:B------:R-:W-:Y:S01]  /*04d0*/  ISETP.GE.AND P0, PT, R11, UR5, PT ;  /* 0x000000050b007c0c */ /* 0x000fe2000bf06270 */
[----:B------:R-:W-:-:S04]  /*04e0*/  FFMA.SAT R3, R0, R3, 0.5 ;  /* 0x3f00000000037423 */ /* 0x000fc80000002003 */
[----:B------:R-:W-:-:S04]  /*04f0*/  FFMA.RM R3, R3, R8, 12582913 ;  /* 0x4b40000103037423 */ /* 0x000fc80000004008 */
[----:B------:R-:W-:-:S04]  /*0500*/  FADD R9, R3, -12583039 ;  /* 0xcb40007f03097421 */ /* 0x000fc80000000000 */
[----:B------:R-:W-:-:S04]  /*0510*/  FFMA R9, R0, 1.4426950216293334961, -R9 ;  /* 0x3fb8aa3b00097823 */ /* 0x000fc80000000809 */
[----:B------:R-:W-:Y:S01]  /*0520*/  FFMA R9, R0, 1.925963033500011079e-08, R9 ;  /* 0x32a5706000097823 */ /* 0x000fe20000000009 */
[----:B------:R-:W-:-:S05]  /*0530*/  IMAD.SHL.U32 R0, R3, 0x800000, RZ ;  /* 0x0080000003007824 */ /* 0x000fca00078e00ff */
[----:B------:R-:W0:Y:S02]  /*0540*/  MUFU.EX2 R9, R9 ;  /* 0x0000000900097308 */ /* 0x000e240000000800 */
[----:B0-----:R-:W-:Y:S01]  /*0550*/  FFMA R7, R0, R9, R7 ;  /* 0x0000000900077223 */ /* 0x001fe20000000007 */
[----:B------:R-:W-:Y:S06]  /*0560*/  @!P0 BRA `(.L_x_25) ;  /* 0xfffffffc00048947 */ /* 0x000fec000383ffff */
.L_x_18:
[----:B------:R-:W-:Y:S05]  /*0570*/  BSYNC.RECONVERGENT B0 ;  /* 0x0000000000007941 */ /* 0x000fea0003800200 */
.L_x_17:
[----:B------:R-:W0:Y:S01]  /*0580*/  LDCU UR8, c[0x0][0x360] ;  /* 0x00006c00ff0877ac */ /* 0x000e220008000800 */
[----:B------:R-:W2:Y:S08]  /*0590*/  S2UR UR5, SR_CgaCtaId ;  /* 0x00000000000579c3 */ /* 0x000eb00000008800 */
[----:B------:R-:W-:Y:S06]  /*05a0*/  BAR.SYNC.DEFER_BLOCKING 0x0 ;  /* 0x0000000000007b1d */ /* 0x000fec0000010000 */
[----:B------:R-:W-:-:S02]  /*05b0*/  UMOV UR4, 0x400 ;  /* 0x0000040000047882 */ /* 0x000fc40000000000 */
[----:B------:R-:W3:Y:S01]  /*05c0*/  LDC R9, c[0x0][0x388] ;  /* 0x0000e200ff097b82 */ /* 0x000ee20000000800 */
[----:B0-----:R-:W-:Y:S02]  /*05d0*/  UISETP.GE.U32.AND UP0, UPT, UR8, 0x2, UPT ;  /* 0x000000020800788c */ /* 0x001fe4000bf06070 */
[----:B--2---:R-:W-:-:S07]  /*05e0*/  ULEA UR4, UR5, UR4, 0x18 ;  /* 0x0000000405047291 */ /* 0x004fce000f8ec0ff */
[----:B------:R-:W-:Y:S05]  /*05f0*/  BRA.U !UP0, `(.L_x_26) ;  /* 0x0000000108387547 */ /* 0x000fea000b800000 */
[----:B------:R-:W-:-:S07]  /*0600*/  MOV R0, UR8 ;  /* 0x0000000800007c02 */ /* 0x000fce0008000f00 */
.L_x_27:
[----:B------:R-:W-:-:S05]  /*0610*/  SHF.R.U32.HI R5, RZ, 0x1, R0 ;  /* 0x00000001ff057819 */ /* 0x000fca0000011600 */
[----:B------:R-:W-:-:S05]  /*0620*/  IMAD.IADD R3, R2, 0x1, R5 ;  /* 0x0000000102037824 */ /* 0x000fca00078e0205 */
[----:B------:R-:W-:-:S04]  /*0630*/  ISETP.GE.U32.AND P0, PT, R3, UR8, PT ;  /* 0x0000000803007c0c */ /* 0x000fc8000bf06070 */
[----:B------:R-:W-:-:S13]  /*0640*/  ISETP.GE.U32.OR P0, PT, R2, R5, P0 ;  /* 0x000000050200720c */ /* 0x000fda0000706470 */
[----:B------:R-:W-:Y:S01]  /*0650*/  @!P0 LEA R4, R5, R6, 0x2 ;  /* 0x0000000605048211 */ /* 0x000fe200078e10ff */
[----:B------:R-:W-:Y:S05]  /*0660*/  @!P0 LDS R3, [R6] ;  /* 0x0000000006038984 */ /* 0x000fea0000000800 */
[----:B------:R-:W0:Y:S02]  /*0670*/  @!P0 LDS R4, [R4] ;  /* 0x0000000004048984 */ /* 0x000e240000000800 */
[----:B0-----:R-:W-:-:S05]  /*0680*/  @!P0 FMNMX R3, R3, R4, !PT ;  /* 0x0000000403038209 */ /* 0x001fca0007800000 */
[----:B------:R0:W-:Y:S01]  /*0690*/  @!P0 STS [R6], R3 ;  /* 0x0000000306008388 */ /* 0x0001e20000000800 */
[----:B------:R-:W-:Y:S01]  /*06a0*/  BAR.SYNC.DEFER_BLOCKING 0x0 ;  /* 0x0000000000007b1d */ /* 0x000fe20000010000 */
[----:B------:R-:W-:Y:S01]  /*06b0*/  ISETP.GT.U32.AND P0, PT, R0, 0x3, PT ;  /* 0x000000030000780c */ /* 0x000fe20003f04070 */
[----:B------:R-:W-:-:S12]  /*06c0*/  IMAD.MOV.U32 R0, RZ, RZ, R5 ;  /* 0x000000ffff007224 */ /* 0x000fd800078e0005 */
[----:B0-----:R-:W-:Y:S05]  /*06d0*/  @P0 BRA `(.L_x_27) ;  /* 0xfffffffc00cc0947 */ /* 0x001fea000383ffff */
.L_x_26:
[----:B------:R-:W1:Y:S01]  /*06e0*/  LDS R11, [UR4] ;  /* 0x00000004ff0b7984 */ /* 0x000e620008000800 */
[----:B---3--:R-:W0:Y:S01]  /*06f0*/  MUFU.RCP R0, R9 ;  /* 0x0000000900007308 */ /* 0x008e220000001000 */
[----:B------:R-:W-:Y:S01]  /*0700*/  BSSY.RECONVERGENT B0, `(.L_x_28) ;  /* 0x000000e000007945 */ /* 0x000fe20003800200 */
[----:B0-----:R-:W-:-:S04]  /*0710*/  FFMA R3, R0, -R9, 1 ;  /* 0x3f80000000037423 */ /* 0x001fc80000000809 */
[----:B------:R-:W-:Y:S01]  /*0720*/  FFMA R0, R0, R3, R0 ;  /* 0x0000000300007223 */ /* 0x000fe20000000000 */
[----:B-1----:R-:W-:-:S04]  /*0730*/  FADD R14, -R11, R14 ;  /* 0x0000000e0b0e7221 */ /* 0x002fc80000000100 */
[----:B------:R-:W0:Y:S01]  /*0740*/  FCHK P0, R14, R9 ;  /* 0x000000090e007302 */ /* 0x000e220000000000 */
[----:B------:R-:W-:-:S04]  /*0750*/  FFMA R3, R0, R14, RZ ;  /* 0x0000000e00037223 */ /* 0x000fc800000000ff */
[----:B------:R-:W-:-:S04]  /*0760*/  FFMA R4, R3, -R9, R14 ;  /* 0x8000000903047223 */ /* 0x000fc8000000000e */
[----:B------:R-:W-:Y:S01]  /*0770*/  FFMA R0, R0, R4, R3 ;  /* 0x0000000400007223 */ /* 0x000fe20000000003 */
[----:B0-----:R-:W-:Y:S06]  /*0780*/  @!P0 BRA `(.L_x_29) ;  /* 0x0000000000148947 */ /* 0x001fec0003800000 */
[----:B------:R-:W0:Y:S01]  /*0790*/  LDCU UR4, c[0x0][0x388] ;  /* 0x00007100ff0477ac */ /* 0x000e220008000800 */
[----:B------:R-:W-:Y:S02]  /*07a0*/  MOV R0, R14 ;  /* 0x0000000e00007202 */ /* 0x000fe40000000f00 */
[----:B------:R-:W-:Y:S01]  /*07b0*/  MOV R10, 0x7e0 ;  /* 0x000007e0000a7802 */ /* 0x000fe20000000f00 */
[----:B0-----:R-:W-:-:S07]  /*07c0*/  IMAD.U32 R3, RZ, RZ, UR4 ;  /* 0x00000004ff037e24 */ /* 0x001fce000f8e00ff */
[----:B------:R-:W-:Y:S05]  /*07d0*/  CALL.REL.NOINC `($__internal_1_$__cuda_sm3x_div_rn_noftz_f32_slowpath) ;  /* 0x00000004005c7944 */ /* 0x000fea0003c00000 */
.L_x_29:
[----:B------:R-:W-:Y:S05]  /*07e0*/  BSYNC.RECONVERGENT B0 ;  /* 0x0000000000007941 */ /* 0x000fea0003800200 */
.L_x_28:
[----:B------:R-:W-:Y:S02]  /*07f0*/  HFMA2 R3, -RZ, RZ, 0.96630859375, -0.0022525787353515625 ;  /* 0x3bbb989dff037431 */ /* 0x000fe400000001ff */
[----:B------:R-:W-:Y:S01]  /*0800*/  IMAD.MOV.U32 R4, RZ, RZ, 0x437c0000 ;  /* 0x437c0000ff047424 */ /* 0x000fe200078e00ff */
[----:B------:R-:W-:Y:S02]  /*0810*/  UISETP.GE.U32.AND UP0, UPT, UR8, 0x2, UPT ;  /* 0x000000020800788c */ /* 0x000fe4000bf06070 */
[----:B------:R-:W-:-:S04]  /*0820*/  FFMA.SAT R3, R0, R3, 0.5 ;  /* 0x3f00000000037423 */ /* 0x000fc80000002003 */
[----:B------:R-:W-:-:S04]  /*0830*/  FFMA.RM R3, R3, R4, 12582913 ;  /* 0x4b40000103037423 */ /* 0x000fc80000004004 */
[C---:B------:R-:W-:Y:S01]  /*0840*/  FADD R5, R3.reuse, -12583039 ;  /* 0xcb40007f03057421 */ /* 0x040fe20000000000 */
[----:B------:R-:W-:-:S03]  /*0850*/  SHF.L.U32 R3, R3, 0x17, RZ ;  /* 0x0000001703037819 */ /* 0x000fc600000006ff */
[----:B------:R-:W-:-:S04]  /*0860*/  FFMA R5, R0, 1.4426950216293334961, -R5 ;  /* 0x3fb8aa3b00057823 */ /* 0x000fc80000000805 */
[----:B------:R-:W-:-:S04]  /*0870*/  FFMA R5, R0, 1.925963033500011079e-08, R5 ;  /* 0x32a5706000057823 */ /* 0x000fc80000000005 */
[----:B------:R-:W0:Y:S02]  /*0880*/  MUFU.EX2 R0, R5 ;  /* 0x0000000500007308 */ /* 0x000e240000000800 */
[----:B0-----:R-:W-:-:S04]  /*0890*/  FMUL R0, R3, R0 ;  /* 0x0000000003007220 */ /* 0x001fc80000400000 */
[----:B------:R-:W-:-:S05]  /*08a0*/  FMUL R7, R0, R7 ;  /* 0x0000000700077220 */ /* 0x000fca0000400000 */
[----:B------:R0:W-:Y:S01]  /*08b0*/  STS [R6], R7 ;  /* 0x0000000706007388 */ /* 0x0001e20000000800 */
[----:B------:R-:W-:Y:S06]  /*08c0*/  BAR.SYNC.DEFER_BLOCKING 0x0 ;  /* 0x0000000000007b1d */ /* 0x000fec0000010000 */
[----:B------:R-:W-:Y:S05]  /*08d0*/  BRA.U !UP0, `(.L_x_30) ;  /* 0x0000000108387547 */ /* 0x000fea000b800000 */
[----:B------:R-:W-:-:S07]  /*08e0*/  IMAD.U32 R0, RZ, RZ, UR8 ;  /* 0x00000008ff007e24 */ /* 0x000fce000f8e00ff */
.L_x_31:
[----:B0-----:R-:W-:-:S04]  /*08f0*/  SHF.R.U32.HI R7, RZ, 0x1, R0 ;  /* 0x00000001ff077819 */ /* 0x001fc80000011600 */
[----:B------:R-:W-:-:S04]  /*0900*/  IADD3 R3, PT, PT, R2, R7, RZ ;  /* 0x0000000702037210 */ /* 0x000fc80007ffe0ff */
[----:B------:R-:W-:-:S04]  /*0910*/  ISETP.GE.U32.AND P0, PT, R3, UR8, PT ;  /* 0x0000000803007c0c */ /* 0x000fc8000bf06070 */
[----:B------:R-:W-:-:S13]  /*0920*/  ISETP.GE.U32.OR P0, PT, R2, R7, P0 ;  /* 0x000000070200720c */ /* 0x000fda0000706470 */
[----:B------:R-:W-:Y:S01]  /*0930*/  @!P0 IMAD R3, R7, 0x4, R6 ;  /* 0x0000000407038824 */ /* 0x000fe200078e0206 */
[----:B------:R-:W-:Y:S05]  /*0940*/  @!P0 LDS R4, [R6] ;  /* 0x0000000006048984 */ /* 0x000fea0000000800 */
[----:B------:R-:W0:Y:S02]  /*0950*/  @!P0 LDS R3, [R3] ;  /* 0x0000000003038984 */ /* 0x000e240000000800 */
[----:B0-----:R-:W-:-:S05]  /*0960*/  @!P0 FADD R5, R3, R4 ;  /* 0x0000000403058221 */ /* 0x001fca0000000000 */
[----:B------:R1:W-:Y:S01]  /*0970*/  @!P0 STS [R6], R5 ;  /* 0x0000000506008388 */ /* 0x0003e20000000800 */
[----:B------:R-:W-:Y:S01]  /*0980*/  BAR.SYNC.DEFER_BLOCKING 0x0 ;  /* 0x0000000000007b1d */ /* 0x000fe20000010000 */
[----:B------:R-:W-:Y:S02]  /*0990*/  ISETP.GT.U32.AND P0, PT, R0, 0x3, PT ;  /* 0x000000030000780c */ /* 0x000fe40003f04070 */
[----:B------:R-:W-:-:S11]  /*09a0*/  MOV R0, R7 ;  /* 0x0000000700007202 */ /* 0x000fd60000000f00 */
[----:B-1----:R-:W-:Y:S05]  /*09b0*/  @P0 BRA `(.L_x_31) ;  /* 0xfffffffc00cc0947 */ /* 0x002fea000383ffff */
.L_x_30:
[----:B------:R-:W1:Y:S02]  /*09c0*/  LDCU UR4, c[0x0][0x38c] ;  /* 0x00007180ff0477ac */ /* 0x000e640008000800 */
[----:B-1----:R-:W-:-:S13]  /*09d0*/  ISETP.GE.AND P0, PT, R2, UR4, PT ;  /* 0x0000000402007c0c */ /* 0x002fda000bf06270 */
[----:B------:R-:W-:Y:S05]  /*09e0*/  @P0 EXIT ;  /* 0x000000000000094d */ /* 0x000fea0003800000 */
[----:B------:R-:W1:Y:S01]  /*09f0*/  S2UR UR5, SR_CgaCtaId ;  /* 0x00000000000579c3 */ /* 0x000e620000008800 */
[----:B------:R-:W-:-:S07]  /*0a00*/  UMOV UR4, 0x400 ;  /* 0x0000040000047882 */ /* 0x000fce0000000000 */
[----:B------:R-:W2:Y:S08]  /*0a10*/  LDC R12, c[0x0][0x388] ;  /* 0x0000e200ff0c7b82 */ /* 0x000eb00000000800 */
[----:B------:R-:W3:Y:S01]  /*0a20*/  LDC.64 R4, c[0x0][0x380] ;  /* 0x0000e000ff047b82 */ /* 0x000ee20000000a00 */
[----:B-1----:R-:W-:Y:S01]  /*0a30*/  ULEA UR4, UR5, UR4, 0x18 ;  /* 0x0000000405047291 */ /* 0x002fe2000f8ec0ff */
[----:B------:R-:W1:Y:S08]  /*0a40*/  LDCU UR5, c[0x0][0x38c] ;  /* 0x00007180ff0577ac */ /* 0x000e700008000800 */
[----:B------:R-:W4:Y:S03]  /*0a50*/  LDS R13, [UR4] ;  /* 0x00000004ff0d7984 */ /* 0x000f260008000800 */
.L_x_36:
[----:B0--3--:R-:W-:-:S05]  /*0a60*/  IMAD.WIDE R6, R2, 0x4, R4 ;  /* 0x0000000402067825 */ /* 0x009fca00078e0204 */
[----:B------:R-:W3:Y:S01]  /*0a70*/  LDG.E R0, desc[UR6][R6.64] ;  /* 0x0000000606007981 */ /* 0x000ee2000c1e1900 */
[----:B--2---:R-:W0:Y:S01]  /*0a80*/  MUFU.RCP R3, R12 ;  /* 0x0000000c00037308 */ /* 0x004e220000001000 */
[----:B------:R-:W-:Y:S01]  /*0a90*/  BSSY.RECONVERGENT B0, `(.L_x_32) ;  /* 0x000000e000007945 */ /* 0x000fe20003800200 */
[----:B0-----:R-:W-:Y:S01]  /*0aa0*/  FFMA R8, R3, -R12, 1 ;  /* 0x3f80000003087423 */ /* 0x001fe2000000080c */
[----:B---3--:R-:W-:-:S03]  /*0ab0*/  FADD R9, -R11, R0 ;  /* 0x000000000b097221 */ /* 0x008fc60000000100 */
[----:B------:R-:W-:Y:S02]  /*0ac0*/  FFMA R0, R3, R8, R3 ;  /* 0x0000000803007223 */ /* 0x000fe40000000003 */
[----:B------:R-:W0:Y:S02]  /*0ad0*/  FCHK P0, R9, R12 ;  /* 0x0000000c09007302 */ /* 0x000e240000000000 */
[----:B------:R-:W-:-:S04]  /*0ae0*/  FFMA R3, R0, R9, RZ ;  /* 0x0000000900037223 */ /* 0x000fc800000000ff */
[----:B------:R-:W-:-:S04]  /*0af0*/  FFMA R8, R3, -R12, R9 ;  /* 0x8000000c03087223 */ /* 0x000fc80000000009 */
[----:B------:R-:W-:Y:S01]  /*0b00*/  FFMA R0, R0, R8, R3 ;  /* 0x0000000800007223 */ /* 0x000fe20000000003 */
[----:B0-----:R-:W-:Y:S06]  /*0b10*/  @!P0 BRA `(.L_x_33) ;  /* 0x0000000000148947 */ /* 0x001fec0003800000 */
[----:B------:R-:W0:Y:S01]  /*0b20*/  LDCU UR4, c[0x0][0x388] ;  /* 0x00007100ff0477ac */ /* 0x000e220008000800 */
[----:B------:R-:W-:Y:S01]  /*0b30*/  IMAD.MOV.U32 R0, RZ, RZ, R9 ;  /* 0x000000ffff007224 */ /* 0x000fe200078e0009 */
[----:B------:R-:W-:Y:S02]  /*0b40*/  MOV R10, 0xb70 ;  /* 0x00000b70000a7802 */ /* 0x000fe40000000f00 */
[----:B0-----:R-:W-:-:S07]  /*0b50*/  MOV R3, UR4 ;  /* 0x0000000400037c02 */ /* 0x001fce0008000f00 */
[----:B-1--4-:R-:W-:Y:S05]  /*0b60*/  CALL.REL.NOINC `($__internal_1_$__cuda_sm3x_div_rn_noftz_f32_slowpath) ;  /* 0x0000000000787944 */ /* 0x012fea0003c00000 */
.L_x_33:
[----:B-1----:R-:W-:Y:S05]  /*0b70*/  BSYNC.RECONVERGENT B0 ;  /* 0x0000000000007941 */ /* 0x002fea0003800200 */
.L_x_32:
[----:B------:R-:W-:Y:S02]  /*0b80*/  HFMA2 R8, -RZ, RZ, 3.7421875, 0 ;  /* 0x437c0000ff087431 */ /* 0x000fe400000001ff */
[----:B------:R-:W-:Y:S01]  /*0b90*/  IMAD.MOV.U32 R3, RZ, RZ, 0x3bbb989d ;  /* 0x3bbb989dff037424 */ /* 0x000fe200078e00ff */
[----:B------:R-:W-:Y:S03]  /*0ba0*/  BSSY.RECONVERGENT B0, `(.L_x_34) ;  /* 0x0000015000007945 */ /* 0x000fe60003800200 */
[----:B------:R-:W-:-:S04]  /*0bb0*/  FFMA.SAT R3, R0, R3, 0.5 ;  /* 0x3f00000000037423 */ /* 0x000fc80000002003 */
[----:B------:R-:W-:Y:S02]  /*0bc0*/  FFMA.RM R3, R3, R8, 12582913 ;  /* 0x4b40000103037423 */ /* 0x000fe40000004008 */
[----:B----4-:R-:W0:Y:S02]  /*0bd0*/  MUFU.RCP R8, R13 ;  /* 0x0000000d00087308 */ /* 0x010e240000001000 */
[----:B------:R-:W-:-:S04]  /*0be0*/  FADD R9, R3, -12583039 ;  /* 0xcb40007f03097421 */ /* 0x000fc80000000000 */
[----:B------:R-:W-:-:S04]  /*0bf0*/  FFMA R9, R0, 1.4426950216293334961, -R9 ;  /* 0x3fb8aa3b00097823 */ /* 0x000fc80000000809 */
[----:B------:R-:W-:Y:S01]  /*0c00*/  FFMA R9, R0, 1.925963033500011079e-08, R9 ;  /* 0x32a5706000097823 */ /* 0x000fe20000000009 */
[----:B------:R-:W-:-:S05]  /*0c10*/  IMAD.SHL.U32 R0, R3, 0x800000, RZ ;  /* 0x0080000003007824 */ /* 0x000fca00078e00ff */
[----:B------:R-:W1:Y:S01]  /*0c20*/  MUFU.EX2 R9, R9 ;  /* 0x0000000900097308 */ /* 0x000e620000000800 */
[----:B0-----:R-:W-:-:S04]  /*0c30*/  FFMA R3, -R13, R8, 1 ;  /* 0x3f8000000d037423 */ /* 0x001fc80000000108 */
[----:B------:R-:W-:Y:S01]  /*0c40*/  FFMA R3, R8, R3, R8 ;  /* 0x0000000308037223 */ /* 0x000fe20000000008 */
[----:B-1----:R-:W-:-:S04]  /*0c50*/  FMUL R0, R0, R9 ;  /* 0x0000000900007220 */ /* 0x002fc80000400000 */
[----:B------:R-:W0:Y:S01]  /*0c60*/  FCHK P0, R0, R13 ;  /* 0x0000000d00007302 */ /* 0x000e220000000000 */
[----:B------:R-:W-:-:S04]  /*0c70*/  FFMA R8, R0, R3, RZ ;  /* 0x0000000300087223 */ /* 0x000fc800000000ff */
[----:B------:R-:W-:-:S04]  /*0c80*/  FFMA R10, -R13, R8, R0 ;  /* 0x000000080d0a7223 */ /* 0x000fc80000000100 */
[----:B------:R-:W-:Y:S01]  /*0c90*/  FFMA R3, R3, R10, R8 ;  /* 0x0000000a03037223 */ /* 0x000fe20000000008 */
[----:B0-----:R-:W-:Y:S06]  /*0ca0*/  @!P0 BRA `(.L_x_35) ;  /* 0x0000000000108947 */ /* 0x001fec0003800000 */
[----:B------:R-:W-:Y:S02]  /*0cb0*/  MOV R3, R13 ;  /* 0x0000000d00037202 */ /* 0x000fe40000000f00 */
[----:B------:R-:W-:-:S07]  /*0cc0*/  MOV R10, 0xce0 ;  /* 0x00000ce0000a7802 */ /* 0x000fce0000000f00 */
[----:B------:R-:W-:Y:S05]  /*0cd0*/  CALL.REL.NOINC `($__internal_1_$__cuda_sm3x_div_rn_noftz_f32_slowpath) ;  /* 0x00000000001c7944 */ /* 0x000fea0003c00000 */
[----:B------:R-:W-:-:S07]  /*0ce0*/  IMAD.MOV.U32 R3, RZ, RZ, R0 ;  /* 0x000000ffff037224 */ /* 0x000fce00078e0000 */
.L_x_35:
[----:B------:R-:W-:Y:S05]  /*0cf0*/  BSYNC.RECONVERGENT B0 ;  /* 0x0000000000007941 */ /* 0x000fea0003800200 */
.L_x_34:
[----:B------:R0:W-:Y:S01]  /*0d00*/  STG.E desc[UR6][R6.64], R3 ;  /* 0x0000000306007986 */ /* 0x0001e2000c101906 */
[----:B------:R-:W-:-:S04]  /*0d10*/  IADD3 R2, PT, PT, R2, UR8, RZ ;  /* 0x0000000802027c10 */ /* 0x000fc8000fffe0ff */
[----:B------:R-:W-:-:S13]  /*0d20*/  ISETP.GE.AND P0, PT, R2, UR5, PT ;  /* 0x0000000502007c0c */ /* 0x000fda000bf06270 */
[----:B0-----:R-:W-:Y:S05]  /*0d30*/  @!P0 BRA `(.L_x_36) ;  /* 0xfffffffc00488947 */ /* 0x001fea000383ffff */
[----:B------:R-:W-:Y:S05]  /*0d40*/  EXIT ;  /* 0x000000000000794d */ /* 0x000fea0003800000 */
        .weak           $__internal_1_$__cuda_sm3x_div_rn_noftz_f32_slowpath
        .type           $__internal_1_$__cuda_sm3x_div_rn_noftz_f32_slowpath,@function
        .size           $__internal_1_$__cuda_sm3x_div_rn_noftz_f32_slowpath,(.L_x_50 - $__internal_1_$__cuda_sm3x_div_rn_noftz_f32_slowpath)
$__internal_1_$__cuda_sm3x_div_rn_noftz_f32_slowpath:
[----:B------:R-:W-:Y:S01]  /*0d50*/  SHF.R.U32.HI R9, RZ, 0x17, R3 ;  /* 0x00000017ff097819 */ /* 0x000fe20000011603 */
[----:B------:R-:W-:Y:S01]  /*0d60*/  BSSY.RECONVERGENT B3, `(.L_x_37) ;  /* 0x0000062000037945 */ /* 0x000fe20003800200 */
[----:B------:R-:W-:Y:S02]  /*0d70*/  SHF.R.U32.HI R16, RZ, 0x17, R0 ;  /* 0x00000017ff107819 */ /* 0x000fe40000011600 */
[----:B------:R-:W-:Y:S02]  /*0d80*/  LOP3.LUT R9, R9, 0xff, RZ, 0xc0, !PT ;  /* 0x000000ff09097812 */ /* 0x000fe400078ec0ff */
[----:B------:R-:W-:-:S03]  /*0d90*/  LOP3.LUT R16, R16, 0xff, RZ, 0xc0, !PT ;  /* 0x000000ff10107812 */ /* 0x000fc600078ec0ff */
[----:B------:R-:W-:Y:S01]  /*0da0*/  VIADD R18, R9, 0xffffffff ;  /* 0xffffffff09127836 */ /* 0x000fe20000000000 */
[----:B------:R-:W-:-:S04]  /*0db0*/  IADD3 R17, PT, PT, R16, -0x1, RZ ;  /* 0xffffffff10117810 */ /* 0x000fc80007ffe0ff */
        /* <DEDUP_REMOVED lines=22> */
[----:B------:R-:W-:Y:S01]  /*0f20*/  @P0 MOV R8, RZ ;  /* 0x000000ff00080202 */ /* 0x000fe20000000f00 */
[----:B------:R-:W-:Y:S01]  /*0f30*/  @!P0 FFMA R0, R0, 1.84467440737095516160e+19, RZ ;  /* 0x5f80000000008823 */ /* 0x000fe200000000ff */
[----:B------:R-:W-:Y:S01]  /*0f40*/  @!P0 MOV R8, 0xffffffc0 ;  /* 0xffffffc000088802 */ /* 0x000fe20000000f00 */
[----:B------:R-:W-:-:S04]  /*0f50*/  @!P1 FFMA R3, R3, 1.84467440737095516160e+19, RZ ;  /* 0x5f80000003039823 */ /* 0x000fc800000000ff */
[----:B------:R-:W-:-:S07]  /*0f60*/  @!P1 VIADD R8, R8, 0x40 ;  /* 0x0000004008089836 */ /* 0x000fce0000000000 */
.L_x_38:
[----:B------:R-:W-:Y:S01]  /*0f70*/  LEA R18, R9, 0xc0800000, 0x17 ;  /* 0xc080000009127811 */ /* 0x000fe200078eb8ff */
[----:B------:R-:W-:Y:S01]  /*0f80*/  BSSY.RECONVERGENT B4, `(.L_x_43) ;  /* 0x0000036000047945 */ /* 0x000fe20003800200 */
[----:B------:R-:W-:Y:S02]  /*0f90*/  IADD3 R16, PT, PT, R16, -0x7f, RZ ;  /* 0xffffff8110107810 */ /* 0x000fe40007ffe0ff */
[----:B------:R-:W-:-:S03]  /*0fa0*/  IADD3 R19, PT, PT, -R18, R3, RZ ;  /* 0x0000000312137210 */ /* 0x000fc60007ffe1ff */
[C---:B------:R-:W-:Y:S01]  /*0fb0*/  IMAD R0, R16.reuse, -0x800000, R0 ;  /* 0xff80000010007824 */ /* 0x040fe200078e0200 */
[----:B------:R0:W1:Y:S01]  /*0fc0*/  MUFU.RCP R18, R19 ;  /* 0x0000001300127308 */ /* 0x0000620000001000 */
[----:B------:R-:W-:Y:S01]  /*0fd0*/  FADD.FTZ R17, -R19, -RZ ;  /* 0x800000ff13117221 */ /* 0x000fe20000010100 */
[----:B0-----:R-:W-:-:S05]  /*0fe0*/  IADD3 R19, PT, PT, R16, 0x7f, -R9 ;  /* 0x0000007f10137810 */ /* 0x001fca0007ffe809 */
[----:B------:R-:W-:Y:S02]  /*0ff0*/  IMAD.IADD R19, R19, 0x1, R8 ;  /* 0x0000000113137824 */ /* 0x000fe400078e0208 */
[----:B-1----:R-:W-:-:S04]  /*1000*/  FFMA R3, R18, R17, 1 ;  /* 0x3f80000012037423 */ /* 0x002fc80000000011 */
[----:B------:R-:W-:-:S04]  /*1010*/  FFMA R3, R18, R3, R18 ;  /* 0x0000000312037223 */ /* 0x000fc80000000012 */
[----:B------:R-:W-:-:S04]  /*1020*/  FFMA R18, R0, R3, RZ ;  /* 0x0000000300127223 */ /* 0x000fc800000000ff */
[----:B------:R-:W-:-:S04]  /*1030*/  FFMA R20, R17, R18, R0 ;  /* 0x0000001211147223 */ /* 0x000fc80000000000 */
[----:B------:R-:W-:-:S04]  /*1040*/  FFMA R18, R3, R20, R18 ;  /* 0x0000001403127223 */ /* 0x000fc80000000012 */
[----:B------:R-:W-:-:S04]  /*1050*/  FFMA R17, R17, R18, R0 ;  /* 0x0000001211117223 */ /* 0x000fc80000000000 */
[----:B------:R-:W-:-:S05]  /*1060*/  FFMA R0, R3, R17, R18 ;  /* 0x0000001103007223 */ /* 0x000fca0000000012 */
[----:B------:R-:W-:-:S04]  /*1070*/  SHF.R.U32.HI R9, RZ, 0x17, R0 ;  /* 0x00000017ff097819 */ /* 0x000fc80000011600 */
[----:B------:R-:W-:-:S04]  /*1080*/  LOP3.LUT R9, R9, 0xff, RZ, 0xc0, !PT ;  /* 0x000000ff09097812 */ /* 0x000fc800078ec0ff */
[----:B------:R-:W-:-:S04]  /*1090*/  IADD3 R9, PT, PT, R9, R19, RZ ;  /* 0x0000001309097210 */ /* 0x000fc80007ffe0ff */
[----:B------:R-:W-:-:S04]  /*10a0*/  IADD3 R8, PT, PT, R9, -0x1, RZ ;  /* 0xffffffff09087810 */ /* 0x000fc80007ffe0ff */
        /* <DEDUP_REMOVED lines=9> */
[-CC-:B------:R-:W-:Y:S01]  /*1140*/  FFMA.RZ R8, R3, R17.reuse, R18.reuse ;  /* 0x0000001103087223 */ /* 0x180fe2000000c012 */
[C---:B------:R-:W-:Y:S02]  /*1150*/  ISETP.NE.AND P2, PT, R9.reuse, RZ, PT ;  /* 0x000000ff0900720c */ /* 0x040fe40003f45270 */
[----:B------:R-:W-:Y:S02]  /*1160*/  ISETP.NE.AND P1, PT, R9, RZ, PT ;  /* 0x000000ff0900720c */ /* 0x000fe40003f25270 */
[----:B------:R-:W-:Y:S01]  /*1170*/  LOP3.LUT R16, R8, 0x7fffff, RZ, 0xc0, !PT ;  /* 0x007fffff08107812 */ /* 0x000fe200078ec0ff */
[CCC-:B------:R-:W-:Y:S01]  /*1180*/  FFMA.RP R8, R3.reuse, R17.reuse, R18.reuse ;  /* 0x0000001103087223 */ /* 0x1c0fe20000008012 */
[----:B------:R-:W-:Y:S01]  /*1190*/  FFMA.RM R3, R3, R17, R18 ;  /* 0x0000001103037223 */ /* 0x000fe20000004012 */
[C---:B------:R-:W-:Y:S01]  /*11a0*/  VIADD R17, R9.reuse, 0x20 ;  /* 0x0000002009117836 */ /* 0x040fe20000000000 */
[----:B------:R-:W-:Y:S02]  /*11b0*/  LOP3.LUT R16, R16, 0x800000, RZ, 0xfc, !PT ;  /* 0x0080000010107812 */ /* 0x000fe400078efcff */
[----:B------:R-:W-:-:S02]  /*11c0*/  IADD3 R9, PT, PT, -R9, RZ, RZ ;  /* 0x000000ff09097210 */ /* 0x000fc40007ffe1ff */
[----:B------:R-:W-:Y:S02]  /*11d0*/  SHF.L.U32 R17, R16, R17, RZ ;  /* 0x0000001110117219 */ /* 0x000fe400000006ff */
[----:B------:R-:W-:Y:S02]  /*11e0*/  FSETP.NEU.FTZ.AND P0, PT, R8, R3, PT ;  /* 0x000000030800720b */ /* 0x000fe40003f1d000 */
[----:B------:R-:W-:Y:S02]  /*11f0*/  SEL R3, R9, RZ, P2 ;  /* 0x000000ff09037207 */ /* 0x000fe40001000000 */
[----:B------:R-:W-:Y:S02]  /*1200*/  ISETP.NE.AND P1, PT, R17, RZ, P1 ;  /* 0x000000ff1100720c */ /* 0x000fe40000f25270 */
[----:B------:R-:W-:Y:S02]  /*1210*/  SHF.R.U32.HI R3, RZ, R3, R16 ;  /* 0x00000003ff037219 */ /* 0x000fe40000011610 */
[----:B------:R-:W-:-:S02]  /*1220*/  PLOP3.LUT P0, PT, P0, P1, PT, 0xf8, 0x8f ;  /* 0x00000000008f781c */ /* 0x000fc40000703f70 */
[----:B------:R-:W-:Y:S02]  /*1230*/  SHF.R.U32.HI R9, RZ, 0x1, R3 ;  /* 0x00000001ff097819 */ /* 0x000fe40000011603 */
[----:B------:R-:W-:-:S04]  /*1240*/  SEL R8, RZ, 0x1, !P0 ;  /* 0x00000001ff087807 */ /* 0x000fc80004000000 */
[----:B------:R-:W-:-:S04]  /*1250*/  LOP3.LUT R8, R8, 0x1, R9, 0xf8, !PT ;  /* 0x0000000108087812 */ /* 0x000fc800078ef809 */
[----:B------:R-:W-:-:S04]  /*1260*/  LOP3.LUT R8, R8, R3, RZ, 0xc0, !PT ;  /* 0x0000000308087212 */ /* 0x000fc800078ec0ff */
[----:B------:R-:W-:-:S04]  /*1270*/  IADD3 R9, PT, PT, R9, R8, RZ ;  /* 0x0000000809097210 */ /* 0x000fc80007ffe0ff */
[----:B------:R-:W-:Y:S01]  /*1280*/  LOP3.LUT R0, R9, R0, RZ, 0xfc, !PT ;  /* 0x0000000009007212 */ /* 0x000fe200078efcff */
[----:B------:R-:W-:Y:S06]  /*1290*/  BRA `(.L_x_46) ;  /* 0x0000000000107947 */ /* 0x000fec0003800000 */
.L_x_45:
[----:B------:R-:W-:-:S04]  /*12a0*/  LOP3.LUT R0, R0, 0x80000000, RZ, 0xc0, !PT ;  /* 0x8000000000007812 */ /* 0x000fc800078ec0ff */
[----:B------:R-:W-:Y:S01]  /*12b0*/  LOP3.LUT R0, R0, 0x7f800000, RZ, 0xfc, !PT ;  /* 0x7f80000000007812 */ /* 0x000fe200078efcff */
[----:B------:R-:W-:Y:S06]  /*12c0*/  BRA `(.L_x_46) ;  /* 0x0000000000047947 */ /* 0x000fec0003800000 */
.L_x_44:
[----:B------:R-:W-:-:S07]  /*12d0*/  IMAD R0, R19, 0x800000, R0 ;  /* 0x0080000013007824 */ /* 0x000fce00078e0200 */
.L_x_46:
[----:B------:R-:W-:Y:S05]  /*12e0*/  BSYNC.RECONVERGENT B4 ;  /* 0x0000000000047941 */ /* 0x000fea0003800200 */
.L_x_43:
[----:B------:R-:W-:Y:S05]  /*12f0*/  BRA `(.L_x_47) ;  /* 0x0000000000207947 */ /* 0x000fea0003800000 */
.L_x_42:
[----:B------:R-:W-:-:S04]  /*1300*/  LOP3.LUT R0, R3, 0x80000000, R0, 0x48, !PT ;  /* 0x8000000003007812 */ /* 0x000fc800078e4800 */
[----:B------:R-:W-:Y:S01]  /*1310*/  LOP3.LUT R0, R0, 0x7f800000, RZ, 0xfc, !PT ;  /* 0x7f80000000007812 */ /* 0x000fe200078efcff */
[----:B------:R-:W-:Y:S06]  /*1320*/  BRA `(.L_x_47) ;  /* 0x0000000000147947 */ /* 0x000fec0003800000 */
.L_x_41:
[----:B------:R-:W-:Y:S01]  /*1330*/  LOP3.LUT R0, R3, 0x80000000, R0, 0x48, !PT ;  /* 0x8000000003007812 */ /* 0x000fe200078e4800 */
[----:B------:R-:W-:Y:S06]  /*1340*/  BRA `(.L_x_47) ;  /* 0x00000000000c7947 */ /* 0x000fec0003800000 */
.L_x_40:
[----:B------:R-:W0:Y:S01]  /*1350*/  MUFU.RSQ R0, -QNAN ;  /* 0xffc0000000007908 */ /* 0x000e220000001400 */
[----:B------:R-:W-:Y:S05]  /*1360*/  BRA `(.L_x_47) ;  /* 0x0000000000047947 */ /* 0x000fea0003800000 */
.L_x_39:
[----:B------:R-:W-:-:S07]  /*1370*/  FADD.FTZ R0, R0, R3 ;  /* 0x0000000300007221 */ /* 0x000fce0000010000 */
.L_x_47:
[----:B------:R-:W-:Y:S05]  /*1380*/  BSYNC.RECONVERGENT B3 ;  /* 0x0000000000037941 */ /* 0x000fea0003800200 */
.L_x_37:
[----:B------:R-:W-:Y:S01]  /*1390*/  HFMA2 R9, -RZ, RZ, 0, 0 ;  /* 0x00000000ff097431 */ /* 0x000fe200000001ff */
[----:B------:R-:W-:-:S04]  /*13a0*/  MOV R8, R10 ;  /* 0x0000000a00087202 */ /* 0x000fc80000000f00 */
[----:B0-----:R-:W-:Y:S05]  /*13b0*/  RET.REL.NODEC R8 `(_Z21vector_softmax_kernelPffi) ;  /* 0xffffffec08107950 */ /* 0x001fea0003c3ffff */
.L_x_48:
        /* <DEDUP_REMOVED lines=12> */
.L_x_50:


//--------------------- .nv.shared.reserved.0     --------------------------
	.section	.nv.shared.reserved.0,"aw",@nobits
	.weak		__nv_reservedSMEM_offset_0_alias
	.size		__nv_reservedSMEM_offset_0_alias, 0, 64
	.other		__nv_reservedSMEM_offset_0_alias,@"STO_CUDA_RESERVED_SHARED STV_DEFAULT"
__nv_reservedSMEM_offset_0_alias:
	.zero		0
	.zero		64


//--------------------- .nv.shared._Z26softmax_dot_product_kernelPfS_S_i --------------------------
	.section	.nv.shared._Z26softmax_dot_product_kernelPfS_S_i,"aw",@nobits
	.sectionflags	@""
	.align	4
.nv.shared._Z26softmax_dot_product_kernelPfS_S_i:
	.zero		2048


//--------------------- .nv.shared._Z21vector_softmax_kernelPffi --------------------------
	.section	.nv.shared._Z21vector_softmax_kernelPffi,"aw",@nobits
	.sectionflags	@""
	.align	4
.nv.shared._Z21vector_softmax_kernelPffi:
	.zero		5120


//--------------------- .nv.constant0._Z23softmax_backward_kernelPfS_S_S_fi --------------------------
	.section	.nv.constant0._Z23softmax_backward_kernelPfS_S_S_fi,"a",@progbits
	.sectionflags	@""
	.align	4
.nv.constant0._Z23softmax_backward_kernelPfS_S_S_fi:
	.zero		936


//--------------------- .nv.constant0._Z26softmax_dot_product_kernelPfS_S_i --------------------------
	.section	.nv.constant0._Z26softmax_dot_product_kernelPfS_S_i,"a",@progbits
	.sectionflags	@""
	.align	4
.nv.constant0._Z26softmax_dot_product_kernelPfS_S_i:
	.zero		924


//--------------------- .nv.constant0._Z21vector_softmax_kernelPffi --------------------------
	.section	.nv.constant0._Z21vector_softmax_kernelPffi,"a",@progbits
	.sectionflags	@""
	.align	4
.nv.constant0._Z21vector_softmax_kernelPffi:
	.zero		912


//--------------------- SYMBOLS --------------------------

	.type		.nv.reservedSmem.offset0,@object
	.size		.nv.reservedSmem.offset0,0x4
	.type		.nv.reservedSmem.cap,@object
	.size		.nv.reservedSmem.cap,0x4
